//
// Generated by NVIDIA NVVM Compiler
//
// Compiler Build ID: CL-36424714
// Cuda compilation tools, release 13.0, V13.0.88
// Based on NVVM 20.0.0
//

.version 9.0
.target sm_100
.address_size 64

	// .globl	_Z12compute_binsPdPhii

.visible .entry _Z12compute_binsPdPhii(
	.param .u64 .ptr .align 1 _Z12compute_binsPdPhii_param_0,
	.param .u64 .ptr .align 1 _Z12compute_binsPdPhii_param_1,
	.param .u32 _Z12compute_binsPdPhii_param_2,
	.param .u32 _Z12compute_binsPdPhii_param_3
)
{
	.local .align 16 .b8 	__local_depot0[80];
	.reg .b64 	%SP;
	.reg .b64 	%SPL;
	.reg .pred 	%p<22>;
	.reg .b16 	%rs<10>;
	.reg .b32 	%r<89>;
	.reg .b64 	%rd<19>;
	.reg .b64 	%fd<78>;

	mov.u64 	%SPL, __local_depot0;
	ld.param.u64 	%rd4, [_Z12compute_binsPdPhii_param_0];
	ld.param.u64 	%rd5, [_Z12compute_binsPdPhii_param_1];
	ld.param.u32 	%r32, [_Z12compute_binsPdPhii_param_2];
	ld.param.u32 	%r33, [_Z12compute_binsPdPhii_param_3];
	cvta.to.global.u64 	%rd1, %rd5;
	add.u64 	%rd2, %SPL, 0;
	mov.u32 	%r34, %ctaid.x;
	mov.u32 	%r1, %ntid.x;
	mov.u32 	%r35, %tid.x;
	mad.lo.s32 	%r81, %r34, %r1, %r35;
	mov.f64 	%fd16, 0d4034000000000000;
	mov.f64 	%fd17, 0d0000000000000000;
	st.local.v2.f64 	[%rd2], {%fd17, %fd16};
	mov.f64 	%fd18, 0d404E000000000000;
	mov.f64 	%fd19, 0d4044000000000000;
	st.local.v2.f64 	[%rd2+16], {%fd19, %fd18};
	mov.f64 	%fd20, 0d4059000000000000;
	mov.f64 	%fd21, 0d4054000000000000;
	st.local.v2.f64 	[%rd2+32], {%fd21, %fd20};
	mov.f64 	%fd22, 0d4061800000000000;
	mov.f64 	%fd23, 0d405E000000000000;
	st.local.v2.f64 	[%rd2+48], {%fd23, %fd22};
	mov.f64 	%fd24, 0d4066800000000000;
	mov.f64 	%fd25, 0d4064000000000000;
	st.local.v2.f64 	[%rd2+64], {%fd25, %fd24};
	setp.ge.s32 	%p2, %r81, %r32;
	@%p2 bra 	$L__BB0_16;
	cvta.to.global.u64 	%rd3, %rd4;
	mov.u32 	%r36, %ntid.y;
	mov.u32 	%r37, %nctaid.y;
	mul.lo.s32 	%r3, %r36, %r37;
	shr.s32 	%r38, %r33, 31;
	shr.u32 	%r39, %r38, 29;
	add.s32 	%r40, %r33, %r39;
	shr.s32 	%r4, %r40, 3;
	neg.s32 	%r5, %r33;
	mov.u32 	%r41, %nctaid.x;
	mul.lo.s32 	%r6, %r1, %r41;
	mov.u32 	%r42, %tid.y;
	mov.u32 	%r43, %ctaid.y;
	mad.lo.s32 	%r88, %r43, %r36, %r42;
$L__BB0_2:
	setp.ge.s32 	%p3, %r88, %r33;
	@%p3 bra 	$L__BB0_15;
	setp.eq.s32 	%p4, %r81, 0;
	add.s32 	%r44, %r32, -1;
	setp.eq.s32 	%p5, %r81, %r44;
	or.pred  	%p1, %p4, %p5;
	mul.lo.s32 	%r45, %r81, %r33;
	add.s32 	%r46, %r45, %r33;
	add.s32 	%r47, %r81, -1;
	shr.s32 	%r48, %r81, 31;
	shr.u32 	%r49, %r48, 29;
	add.s32 	%r50, %r81, %r49;
	shr.s32 	%r51, %r50, 3;
	mul.lo.s32 	%r10, %r51, %r4;
	mad.lo.s32 	%r87, %r47, %r33, %r88;
	add.s32 	%r86, %r88, %r46;
	add.s32 	%r85, %r88, 1;
	add.s32 	%r84, %r5, %r88;
	not.b32 	%r83, %r88;
	add.s32 	%r82, %r88, %r45;
$L__BB0_4:
	mov.f64 	%fd74, 0d0000000000000000;
	@%p1 bra 	$L__BB0_6;
	cvt.s64.s32 	%rd7, %r86;
	add.s64 	%rd8, %rd1, %rd7;
	ld.global.u8 	%r52, [%rd8];
	cvt.s64.s32 	%rd9, %r87;
	add.s64 	%rd10, %rd1, %rd9;
	ld.global.u8 	%r53, [%rd10];
	sub.s32 	%r54, %r52, %r53;
	cvt.rn.f64.s32 	%fd74, %r54;
$L__BB0_6:
	setp.eq.s32 	%p6, %r83, -1;
	setp.eq.s32 	%p7, %r84, -1;
	or.pred  	%p8, %p6, %p7;
	mov.f64 	%fd75, 0d0000000000000000;
	@%p8 bra 	$L__BB0_8;
	cvt.s64.s32 	%rd11, %r82;
	add.s64 	%rd12, %rd1, %rd11;
	ld.global.u8 	%r55, [%rd12+1];
	ld.global.u8 	%r56, [%rd12+-1];
	sub.s32 	%r57, %r55, %r56;
	cvt.rn.f64.s32 	%fd75, %r57;
$L__BB0_8:
	mul.f64 	%fd28, %fd75, %fd75;
	fma.rn.f64 	%fd5, %fd74, %fd74, %fd28;
	abs.f64 	%fd6, %fd74;
	abs.f64 	%fd7, %fd75;
	setp.leu.f64 	%p9, %fd7, %fd6;
	setp.gt.f64 	%p10, %fd7, %fd6;
	selp.f64 	%fd8, %fd7, %fd6, %p10;
	selp.f64 	%fd29, %fd6, %fd7, %p10;
	div.rn.f64 	%fd30, %fd29, %fd8;
	mul.f64 	%fd31, %fd30, %fd30;
	fma.rn.f64 	%fd32, %fd31, 0dBEF53E1D2A25FF7E, 0d3F2D3B63DBB65B49;
	fma.rn.f64 	%fd33, %fd32, %fd31, 0dBF5312788DDE082E;
	fma.rn.f64 	%fd34, %fd33, %fd31, 0d3F6F9690C8249315;
	fma.rn.f64 	%fd35, %fd34, %fd31, 0dBF82CF5AABC7CF0D;
	fma.rn.f64 	%fd36, %fd35, %fd31, 0d3F9162B0B2A3BFDE;
	fma.rn.f64 	%fd37, %fd36, %fd31, 0dBF9A7256FEB6FC6B;
	fma.rn.f64 	%fd38, %fd37, %fd31, 0d3FA171560CE4A489;
	fma.rn.f64 	%fd39, %fd38, %fd31, 0dBFA4F44D841450E4;
	fma.rn.f64 	%fd40, %fd39, %fd31, 0d3FA7EE3D3F36BB95;
	fma.rn.f64 	%fd41, %fd40, %fd31, 0dBFAAD32AE04A9FD1;
	fma.rn.f64 	%fd42, %fd41, %fd31, 0d3FAE17813D66954F;
	fma.rn.f64 	%fd43, %fd42, %fd31, 0dBFB11089CA9A5BCD;
	fma.rn.f64 	%fd44, %fd43, %fd31, 0d3FB3B12B2DB51738;
	fma.rn.f64 	%fd45, %fd44, %fd31, 0dBFB745D022F8DC5C;
	fma.rn.f64 	%fd46, %fd45, %fd31, 0d3FBC71C709DFE927;
	fma.rn.f64 	%fd47, %fd46, %fd31, 0dBFC2492491FA1744;
	fma.rn.f64 	%fd48, %fd47, %fd31, 0d3FC99999999840D2;
	fma.rn.f64 	%fd49, %fd48, %fd31, 0dBFD555555555544C;
	mul.f64 	%fd50, %fd31, %fd49;
	fma.rn.f64 	%fd9, %fd50, %fd30, %fd30;
	@%p9 bra 	$L__BB0_10;
	{
	.reg .b32 %temp; 
	mov.b64 	{%temp, %r59}, %fd74;
	}
	setp.lt.s32 	%p12, %r59, 0;
	neg.f64 	%fd53, %fd9;
	selp.f64 	%fd54, %fd9, %fd53, %p12;
	add.f64 	%fd76, %fd54, 0d3FF921FB54442D18;
	bra.uni 	$L__BB0_11;
$L__BB0_10:
	{
	.reg .b32 %temp; 
	mov.b64 	{%temp, %r58}, %fd74;
	}
	setp.lt.s32 	%p11, %r58, 0;
	mov.f64 	%fd51, 0d400921FB54442D18;
	sub.f64 	%fd52, %fd51, %fd9;
	selp.f64 	%fd76, %fd52, %fd9, %p11;
$L__BB0_11:
	setp.neu.f64 	%p13, %fd8, 0d0000000000000000;
	@%p13 bra 	$L__BB0_13;
	{
	.reg .b32 %temp; 
	mov.b64 	{%temp, %r61}, %fd74;
	}
	setp.lt.s32 	%p16, %r61, 0;
	selp.f64 	%fd77, 0d400921FB54442D18, 0d0000000000000000, %p16;
	bra.uni 	$L__BB0_14;
$L__BB0_13:
	setp.eq.f64 	%p14, %fd6, %fd7;
	{
	.reg .b32 %temp; 
	mov.b64 	{%temp, %r60}, %fd74;
	}
	setp.lt.s32 	%p15, %r60, 0;
	selp.f64 	%fd55, 0d4002D97C7F3321D2, 0d3FE921FB54442D18, %p15;
	selp.f64 	%fd77, %fd55, %fd76, %p14;
$L__BB0_14:
	add.rn.f64 	%fd56, %fd6, %fd7;
	sqrt.rn.f64 	%fd57, %fd5;
	setp.nan.f64 	%p17, %fd56, %fd56;
	copysign.f64 	%fd58, %fd75, %fd77;
	selp.f64 	%fd59, %fd56, %fd58, %p17;
	mul.f64 	%fd60, %fd59, 0d4066800000000000;
	div.rn.f64 	%fd61, %fd60, 0d400921FB54442D18;
	setp.lt.f64 	%p18, %fd61, 0d0000000000000000;
	add.f64 	%fd62, %fd61, 0d4066800000000000;
	selp.f64 	%fd63, %fd62, %fd61, %p18;
	setp.eq.f64 	%p19, %fd63, 0d4066800000000000;
	selp.f64 	%fd64, 0d0000000000000000, %fd63, %p19;
	div.rn.f64 	%fd65, %fd64, 0d4034000000000000;
	cvt.rzi.s32.f64 	%r62, %fd65;
	mul.hi.s32 	%r63, %r62, 954437177;
	shr.u32 	%r64, %r63, 31;
	shr.s32 	%r65, %r63, 1;
	add.s32 	%r66, %r65, %r64;
	mul.lo.s32 	%r67, %r66, 9;
	sub.s32 	%r68, %r62, %r67;
	mul.wide.s32 	%rd13, %r68, 8;
	add.s64 	%rd14, %rd2, %rd13;
	ld.local.f64 	%fd66, [%rd14+8];
	sub.f64 	%fd67, %fd66, %fd64;
	div.rn.f64 	%fd68, %fd67, 0d4034000000000000;
	mul.f64 	%fd69, %fd57, %fd68;
	sub.f64 	%fd70, %fd69, %fd57;
	abs.f64 	%fd71, %fd70;
	add.s32 	%r69, %r85, -1;
	shr.s32 	%r70, %r69, 31;
	shr.u32 	%r71, %r70, 29;
	add.s32 	%r72, %r69, %r71;
	shr.s32 	%r73, %r72, 3;
	add.s32 	%r74, %r73, %r10;
	mul.lo.s32 	%r75, %r74, 9;
	add.s32 	%r76, %r68, %r75;
	mul.wide.s32 	%rd15, %r76, 8;
	add.s64 	%rd16, %rd3, %rd15;
	atom.global.add.f64 	%fd72, [%rd16], %fd69;
	cvt.u16.u32 	%rs1, %r68;
	add.s16 	%rs2, %rs1, 1;
	cvt.s16.s8 	%rs3, %rs2;
	mul.lo.s16 	%rs4, %rs3, 57;
	shr.u16 	%rs5, %rs4, 15;
	shr.s16 	%rs6, %rs4, 9;
	add.s16 	%rs7, %rs6, %rs5;
	mul.lo.s16 	%rs8, %rs7, 9;
	sub.s16 	%rs9, %rs2, %rs8;
	cvt.u32.u16 	%r77, %rs9;
	cvt.s32.s8 	%r78, %r77;
	add.s32 	%r79, %r75, %r78;
	mul.wide.s32 	%rd17, %r79, 8;
	add.s64 	%rd18, %rd3, %rd17;
	atom.global.add.f64 	%fd73, [%rd18], %fd71;
	add.s32 	%r87, %r87, %r3;
	add.s32 	%r86, %r86, %r3;
	add.s32 	%r85, %r85, %r3;
	add.s32 	%r88, %r85, -1;
	add.s32 	%r84, %r84, %r3;
	sub.s32 	%r83, %r83, %r3;
	add.s32 	%r82, %r82, %r3;
	setp.lt.s32 	%p20, %r88, %r33;
	@%p20 bra 	$L__BB0_4;
$L__BB0_15:
	add.s32 	%r81, %r81, %r6;
	setp.lt.s32 	%p21, %r81, %r32;
	@%p21 bra 	$L__BB0_2;
$L__BB0_16:
	ret;

}
	// .globl	_Z6L2normPdS_S_iii
.visible .entry _Z6L2normPdS_S_iii(
	.param .u64 .ptr .align 1 _Z6L2normPdS_S_iii_param_0,
	.param .u64 .ptr .align 1 _Z6L2normPdS_S_iii_param_1,
	.param .u64 .ptr .align 1 _Z6L2normPdS_S_iii_param_2,
	.param .u32 _Z6L2normPdS_S_iii_param_3,
	.param .u32 _Z6L2normPdS_S_iii_param_4,
	.param .u32 _Z6L2normPdS_S_iii_param_5
)
{
	.reg .pred 	%p<10>;
	.reg .b32 	%r<44>;
	.reg .b64 	%rd<15>;
	.reg .b64 	%fd<79>;

	ld.param.u64 	%rd8, [_Z6L2normPdS_S_iii_param_0];
	ld.param.u64 	%rd6, [_Z6L2normPdS_S_iii_param_1];
	ld.param.u64 	%rd7, [_Z6L2normPdS_S_iii_param_2];
	ld.param.u32 	%r11, [_Z6L2normPdS_S_iii_param_3];
	ld.param.u32 	%r12, [_Z6L2normPdS_S_iii_param_4];
	ld.param.u32 	%r13, [_Z6L2normPdS_S_iii_param_5];
	cvta.to.global.u64 	%rd1, %rd8;
	mov.u32 	%r14, %ctaid.x;
	mov.u32 	%r15, %ntid.x;
	mov.u32 	%r16, %tid.x;
	mad.lo.s32 	%r43, %r14, %r15, %r16;
	mov.u32 	%r17, %nctaid.x;
	mul.lo.s32 	%r2, %r15, %r17;
	setp.ge.s32 	%p1, %r43, %r13;
	@%p1 bra 	$L__BB1_5;
	add.s32 	%r3, %r11, -1;
	add.s32 	%r4, %r12, -1;
	cvta.to.global.u64 	%rd2, %rd6;
	mov.u32 	%r42, %r43;
$L__BB1_2:
	mul.hi.s32 	%r18, %r42, 954437177;
	shr.u32 	%r19, %r18, 31;
	shr.s32 	%r20, %r18, 3;
	add.s32 	%r21, %r20, %r19;
	div.s32 	%r22, %r21, %r12;
	mul.lo.s32 	%r23, %r22, %r12;
	sub.s32 	%r7, %r21, %r23;
	setp.ge.s32 	%p2, %r22, %r3;
	setp.ge.s32 	%p3, %r7, %r4;
	or.pred  	%p4, %p2, %p3;
	@%p4 bra 	$L__BB1_4;
	mul.lo.s32 	%r28, %r21, 36;
	sub.s32 	%r29, %r42, %r28;
	setp.gt.s32 	%p5, %r29, 17;
	add.s32 	%r30, %r29, -18;
	selp.b32 	%r31, %r30, %r29, %p5;
	selp.u32 	%r32, 1, 0, %p5;
	add.s32 	%r33, %r22, %r32;
	mad.lo.s32 	%r34, %r33, %r12, %r7;
	mad.lo.s32 	%r35, %r34, 9, %r31;
	mul.wide.s32 	%rd9, %r35, 8;
	add.s64 	%rd10, %rd2, %rd9;
	ld.global.f64 	%fd1, [%rd10];
	mul.wide.s32 	%rd11, %r42, 8;
	add.s64 	%rd12, %rd1, %rd11;
	st.global.f64 	[%rd12], %fd1;
$L__BB1_4:
	add.s32 	%r42, %r42, %r2;
	setp.lt.s32 	%p6, %r42, %r13;
	@%p6 bra 	$L__BB1_2;
$L__BB1_5:
	setp.ge.s32 	%p7, %r43, %r13;
	bar.sync 	0;
	@%p7 bra 	$L__BB1_10;
	cvta.to.global.u64 	%rd3, %rd7;
$L__BB1_7:
	mul.hi.s32 	%r36, %r43, 954437177;
	shr.u32 	%r37, %r36, 31;
	shr.s32 	%r38, %r36, 3;
	add.s32 	%r39, %r38, %r37;
	mad.lo.s32 	%r40, %r43, 954437177, 238609292;
	shf.l.wrap.b32 	%r41, %r40, %r40, 30;
	setp.gt.u32 	%p8, %r41, 119304646;
	mul.wide.s32 	%rd13, %r43, 8;
	add.s64 	%rd4, %rd1, %rd13;
	mul.wide.s32 	%rd14, %r39, 8;
	add.s64 	%rd5, %rd3, %rd14;
	@%p8 bra 	$L__BB1_9;
	ld.global.f64 	%fd2, [%rd4];
	ld.global.f64 	%fd3, [%rd4+8];
	mul.f64 	%fd4, %fd3, %fd3;
	fma.rn.f64 	%fd5, %fd2, %fd2, %fd4;
	ld.global.f64 	%fd6, [%rd4+16];
	fma.rn.f64 	%fd7, %fd6, %fd6, %fd5;
	ld.global.f64 	%fd8, [%rd4+24];
	fma.rn.f64 	%fd9, %fd8, %fd8, %fd7;
	ld.global.f64 	%fd10, [%rd4+32];
	fma.rn.f64 	%fd11, %fd10, %fd10, %fd9;
	ld.global.f64 	%fd12, [%rd4+40];
	fma.rn.f64 	%fd13, %fd12, %fd12, %fd11;
	ld.global.f64 	%fd14, [%rd4+48];
	fma.rn.f64 	%fd15, %fd14, %fd14, %fd13;
	ld.global.f64 	%fd16, [%rd4+56];
	fma.rn.f64 	%fd17, %fd16, %fd16, %fd15;
	ld.global.f64 	%fd18, [%rd4+64];
	fma.rn.f64 	%fd19, %fd18, %fd18, %fd17;
	ld.global.f64 	%fd20, [%rd4+72];
	fma.rn.f64 	%fd21, %fd20, %fd20, %fd19;
	ld.global.f64 	%fd22, [%rd4+80];
	fma.rn.f64 	%fd23, %fd22, %fd22, %fd21;
	ld.global.f64 	%fd24, [%rd4+88];
	fma.rn.f64 	%fd25, %fd24, %fd24, %fd23;
	ld.global.f64 	%fd26, [%rd4+96];
	fma.rn.f64 	%fd27, %fd26, %fd26, %fd25;
	ld.global.f64 	%fd28, [%rd4+104];
	fma.rn.f64 	%fd29, %fd28, %fd28, %fd27;
	ld.global.f64 	%fd30, [%rd4+112];
	fma.rn.f64 	%fd31, %fd30, %fd30, %fd29;
	ld.global.f64 	%fd32, [%rd4+120];
	fma.rn.f64 	%fd33, %fd32, %fd32, %fd31;
	ld.global.f64 	%fd34, [%rd4+128];
	fma.rn.f64 	%fd35, %fd34, %fd34, %fd33;
	ld.global.f64 	%fd36, [%rd4+136];
	fma.rn.f64 	%fd37, %fd36, %fd36, %fd35;
	ld.global.f64 	%fd38, [%rd4+144];
	fma.rn.f64 	%fd39, %fd38, %fd38, %fd37;
	ld.global.f64 	%fd40, [%rd4+152];
	fma.rn.f64 	%fd41, %fd40, %fd40, %fd39;
	ld.global.f64 	%fd42, [%rd4+160];
	fma.rn.f64 	%fd43, %fd42, %fd42, %fd41;
	ld.global.f64 	%fd44, [%rd4+168];
	fma.rn.f64 	%fd45, %fd44, %fd44, %fd43;
	ld.global.f64 	%fd46, [%rd4+176];
	fma.rn.f64 	%fd47, %fd46, %fd46, %fd45;
	ld.global.f64 	%fd48, [%rd4+184];
	fma.rn.f64 	%fd49, %fd48, %fd48, %fd47;
	ld.global.f64 	%fd50, [%rd4+192];
	fma.rn.f64 	%fd51, %fd50, %fd50, %fd49;
	ld.global.f64 	%fd52, [%rd4+200];
	fma.rn.f64 	%fd53, %fd52, %fd52, %fd51;
	ld.global.f64 	%fd54, [%rd4+208];
	fma.rn.f64 	%fd55, %fd54, %fd54, %fd53;
	ld.global.f64 	%fd56, [%rd4+216];
	fma.rn.f64 	%fd57, %fd56, %fd56, %fd55;
	ld.global.f64 	%fd58, [%rd4+224];
	fma.rn.f64 	%fd59, %fd58, %fd58, %fd57;
	ld.global.f64 	%fd60, [%rd4+232];
	fma.rn.f64 	%fd61, %fd60, %fd60, %fd59;
	ld.global.f64 	%fd62, [%rd4+240];
	fma.rn.f64 	%fd63, %fd62, %fd62, %fd61;
	ld.global.f64 	%fd64, [%rd4+248];
	fma.rn.f64 	%fd65, %fd64, %fd64, %fd63;
	ld.global.f64 	%fd66, [%rd4+256];
	fma.rn.f64 	%fd67, %fd66, %fd66, %fd65;
	ld.global.f64 	%fd68, [%rd4+264];
	fma.rn.f64 	%fd69, %fd68, %fd68, %fd67;
	ld.global.f64 	%fd70, [%rd4+272];
	fma.rn.f64 	%fd71, %fd70, %fd70, %fd69;
	ld.global.f64 	%fd72, [%rd4+280];
	fma.rn.f64 	%fd73, %fd72, %fd72, %fd71;
	st.global.f64 	[%rd5], %fd73;
$L__BB1_9:
	bar.sync 	0;
	ld.global.f64 	%fd74, [%rd5];
	add.f64 	%fd75, %fd74, 0d3D719799812DEA11;
	sqrt.rn.f64 	%fd76, %fd75;
	ld.global.f64 	%fd77, [%rd4];
	div.rn.f64 	%fd78, %fd77, %fd76;
	st.global.f64 	[%rd4], %fd78;
	add.s32 	%r43, %r43, %r2;
	setp.lt.s32 	%p9, %r43, %r13;
	@%p9 bra 	$L__BB1_7;
$L__BB1_10:
	ret;

}


// ===== COMPILED SASS (sm_100) =====

	.target	sm_100

	.elftype	@"ET_EXEC"


//--------------------- .note.nv.tkinfo           --------------------------
	.section	.note.nv.tkinfo,"",@"SHT_NOTE"
	.sectionflags	@"SHF_NOTE_NV_TKINFO"
	.tkinfo
        /*0018*/ 	.word	0x00000002
        /*0030*/ 	.string	""
        /*0030*/ 	.string	"ptxas"
        /*0030*/ 	.string	"Cuda compilation tools, release 13.0, V13.0.88"
        /*0030*/ 	.string	"Build cuda_13.0.r13.0/compiler.36424714_0"
        /*0030*/ 	.string	"-arch sm_100 -m 64 "



//--------------------- .note.nv.cuinfo           --------------------------
	.section	.note.nv.cuinfo,"",@"SHT_NOTE"
	.sectionflags	@"SHF_NOTE_NV_CUINFO"
        /*0018*/ 	.short	0x0002
        /*001a*/ 	.short	0x0064
        /*001c*/ 	.short	0x0082
	.zero		2


//--------------------- .nv.info                  --------------------------
	.section	.nv.info,"",@"SHT_CUDA_INFO"
	.align	4


	//----- nvinfo : EIATTR_REGCOUNT
	.align		4
        /*0000*/ 	.byte	0x04, 0x2f
        /*0002*/ 	.short	(.L_1 - .L_0)
	.align		4
.L_0:
        /*0004*/ 	.word	index@(_Z12compute_binsPdPhii)
        /*0008*/ 	.word	0x00000028


	//----- nvinfo : EIATTR_FRAME_SIZE
	.align		4
.L_1:
        /*000c*/ 	.byte	0x04, 0x11
        /*000e*/ 	.short	(.L_3 - .L_2)
	.align		4
.L_2:
        /*0010*/ 	.word	index@($__internal_3_$__cuda_sm20_dsqrt_rn_f64_mediumpath_v1)
        /*0014*/ 	.word	0x00000050


	//----- nvinfo : EIATTR_FRAME_SIZE
	.align		4
.L_3:
        /*0018*/ 	.byte	0x04, 0x11
        /*001a*/ 	.short	(.L_5 - .L_4)
	.align		4
.L_4:
        /*001c*/ 	.word	index@($__internal_2_$__cuda_sm20_div_rn_f64_full)
        /*0020*/ 	.word	0x00000050


	//----- nvinfo : EIATTR_FRAME_SIZE
	.align		4
.L_5:
        /*0024*/ 	.byte	0x04, 0x11
        /*0026*/ 	.short	(.L_7 - .L_6)
	.align		4
.L_6:
        /*0028*/ 	.word	index@(_Z12compute_binsPdPhii)
        /*002c*/ 	.word	0x00000050


	//----- nvinfo : EIATTR_REGCOUNT
	.align		4
.L_7:
        /*0030*/ 	.byte	0x04, 0x2f
        /*0032*/ 	.short	(.L_9 - .L_8)
	.align		4
.L_8:
        /*0034*/ 	.word	index@(_Z6L2normPdS_S_iii)
        /*0038*/ 	.word	0x0000001e


	//----- nvinfo : EIATTR_FRAME_SIZE
	.align		4
.L_9:
        /*003c*/ 	.byte	0x04, 0x11
        /*003e*/ 	.short	(.L_11 - .L_10)
	.align		4
.L_10:
        /*0040*/ 	.word	index@($__internal_1_$__cuda_sm20_dsqrt_rn_f64_mediumpath_v1)
        /*0044*/ 	.word	0x00000000


	//----- nvinfo : EIATTR_FRAME_SIZE
	.align		4
.L_11:
        /*0048*/ 	.byte	0x04, 0x11
        /*004a*/ 	.short	(.L_13 - .L_12)
	.align		4
.L_12:
        /*004c*/ 	.word	index@($__internal_0_$__cuda_sm20_div_rn_f64_full)
        /*0050*/ 	.word	0x00000000


	//----- nvinfo : EIATTR_FRAME_SIZE
	.align		4
.L_13:
        /*0054*/ 	.byte	0x04, 0x11
        /*0056*/ 	.short	(.L_15 - .L_14)
	.align		4
.L_14:
        /*0058*/ 	.word	index@(_Z6L2normPdS_S_iii)
        /*005c*/ 	.word	0x00000000


	//----- nvinfo : EIATTR_MIN_STACK_SIZE
	.align		4
.L_15:
        /*0060*/ 	.byte	0x04, 0x12
        /*0062*/ 	.short	(.L_17 - .L_16)
	.align		4
.L_16:
        /*0064*/ 	.word	index@(_Z6L2normPdS_S_iii)
        /*0068*/ 	.word	0x00000000


	//----- nvinfo : EIATTR_MIN_STACK_SIZE
	.align		4
.L_17:
        /*006c*/ 	.byte	0x04, 0x12
        /*006e*/ 	.short	(.L_19 - .L_18)
	.align		4
.L_18:
        /*0070*/ 	.word	index@(_Z12compute_binsPdPhii)
        /*0074*/ 	.word	0x00000050
.L_19:


//--------------------- .nv.compat                --------------------------
	.section	.nv.compat,"",@"SHT_CUDA_COMPAT_INFO"
	.align	4
        /*0000*/ 	.byte	0x02, 0x09, 0x00, 0x00, 0x02, 0x02, 0x01, 0x00, 0x02, 0x05, 0x05, 0x00, 0x03, 0x07, 0x01, 0x01
        /*0010*/ 	.byte	0x02, 0x03, 0x00, 0x00, 0x02, 0x06, 0x01, 0x00, 0x04, 0x0b, 0x08, 0x00, 0x01, 0x00, 0x00, 0x00
        /*0020*/ 	.byte	0x00, 0x00, 0x00, 0x00


//--------------------- .nv.info._Z6L2normPdS_S_iii --------------------------
	.section	.nv.info._Z6L2normPdS_S_iii,"",@"SHT_CUDA_INFO"
	.sectionflags	@""
	.align	4


	//----- nvinfo : EIATTR_CUDA_API_VERSION
	.align		4
        /*0000*/ 	.byte	0x04, 0x37
        /*0002*/ 	.short	(.L_21 - .L_20)
.L_20:
        /*0004*/ 	.word	0x00000082


	//----- nvinfo : EIATTR_KPARAM_INFO
	.align		4
.L_21:
        /*0008*/ 	.byte	0x04, 0x17
        /*000a*/ 	.short	(.L_23 - .L_22)
.L_22:
        /*000c*/ 	.word	0x00000000
        /*0010*/ 	.short	0x0005
        /*0012*/ 	.short	0x0020
        /*0014*/ 	.byte	0x00, 0xf0, 0x11, 0x00


	//----- nvinfo : EIATTR_KPARAM_INFO
	.align		4
.L_23:
        /*0018*/ 	.byte	0x04, 0x17
        /*001a*/ 	.short	(.L_25 - .L_24)
.L_24:
        /*001c*/ 	.word	0x00000000
        /*0020*/ 	.short	0x0004
        /*0022*/ 	.short	0x001c
        /*0024*/ 	.byte	0x00, 0xf0, 0x11, 0x00


	//----- nvinfo : EIATTR_KPARAM_INFO
	.align		4
.L_25:
        /*0028*/ 	.byte	0x04, 0x17
        /*002a*/ 	.short	(.L_27 - .L_26)
.L_26:
        /*002c*/ 	.word	0x00000000
        /*0030*/ 	.short	0x0003
        /*0032*/ 	.short	0x0018
        /*0034*/ 	.byte	0x00, 0xf0, 0x11, 0x00


	//----- nvinfo : EIATTR_KPARAM_INFO
	.align		4
.L_27:
        /*0038*/ 	.byte	0x04, 0x17
        /*003a*/ 	.short	(.L_29 - .L_28)
.L_28:
        /*003c*/ 	.word	0x00000000
        /*0040*/ 	.short	0x0002
        /*0042*/ 	.short	0x0010
        /*0044*/ 	.byte	0x00, 0xf5, 0x21, 0x00


	//----- nvinfo : EIATTR_KPARAM_INFO
	.align		4
.L_29:
        /*0048*/ 	.byte	0x04, 0x17
        /*004a*/ 	.short	(.L_31 - .L_30)
.L_30:
        /*004c*/ 	.word	0x00000000
        /*0050*/ 	.short	0x0001
        /*0052*/ 	.short	0x0008
        /*0054*/ 	.byte	0x00, 0xf5, 0x21, 0x00


	//----- nvinfo : EIATTR_KPARAM_INFO
	.align		4
.L_31:
        /*0058*/ 	.byte	0x04, 0x17
        /*005a*/ 	.short	(.L_33 - .L_32)
.L_32:
        /*005c*/ 	.word	0x00000000
        /*0060*/ 	.short	0x0000
        /*0062*/ 	.short	0x0000
        /*0064*/ 	.byte	0x00, 0xf5, 0x21, 0x00


	//----- nvinfo : EIATTR_SPARSE_MMA_MASK
	.align		4
.L_33:
        /*0068*/ 	.byte	0x03, 0x50
        /*006a*/ 	.short	0x0000


	//----- nvinfo : EIATTR_MAXREG_COUNT
	.align		4
        /*006c*/ 	.byte	0x03, 0x1b
        /*006e*/ 	.short	0x00ff


	//----- nvinfo : EIATTR_NUM_BARRIERS
	.align		4
        /*0070*/ 	.byte	0x02, 0x4c
        /*0072*/ 	.byte	0x01
	.zero		1


	//----- nvinfo : EIATTR_MERCURY_ISA_VERSION
	.align		4
        /*0074*/ 	.byte	0x03, 0x5f
        /*0076*/ 	.short	0x0101


	//----- nvinfo : EIATTR_VRC_CTA_INIT_COUNT
	.align		4
        /*0078*/ 	.byte	0x02, 0x4a
	.zero		1
	.zero		1


	//----- nvinfo : EIATTR_EXIT_INSTR_OFFSETS
	.align		4
        /*007c*/ 	.byte	0x04, 0x1c
        /*007e*/ 	.short	(.L_35 - .L_34)


	//   ....[0]....
.L_34:
        /*0080*/ 	.word	0x000004d0


	//   ....[1]....
        /*0084*/ 	.word	0x00000d60


	//----- nvinfo : EIATTR_CRS_STACK_SIZE
	.align		4
.L_35:
        /*0088*/ 	.byte	0x04, 0x1e
        /*008a*/ 	.short	(.L_37 - .L_36)
.L_36:
        /*008c*/ 	.word	0x00000000


	//----- nvinfo : EIATTR_CBANK_PARAM_SIZE
	.align		4
.L_37:
        /*0090*/ 	.byte	0x03, 0x19
        /*0092*/ 	.short	0x0024


	//----- nvinfo : EIATTR_PARAM_CBANK
	.align		4
        /*0094*/ 	.byte	0x04, 0x0a
        /*0096*/ 	.short	(.L_39 - .L_38)
	.align		4
.L_38:
        /*0098*/ 	.word	index@(.nv.constant0._Z6L2normPdS_S_iii)
        /*009c*/ 	.short	0x0380
        /*009e*/ 	.short	0x0024


	//----- nvinfo : EIATTR_SW_WAR
	.align		4
.L_39:
        /*00a0*/ 	.byte	0x04, 0x36
        /*00a2*/ 	.short	(.L_41 - .L_40)
.L_40:
        /*00a4*/ 	.word	0x00000008
.L_41:


//--------------------- .nv.info._Z12compute_binsPdPhii --------------------------
	.section	.nv.info._Z12compute_binsPdPhii,"",@"SHT_CUDA_INFO"
	.sectionflags	@""
	.align	4


	//----- nvinfo : EIATTR_CUDA_API_VERSION
	.align		4
        /*0000*/ 	.byte	0x04, 0x37
        /*0002*/ 	.short	(.L_43 - .L_42)
.L_42:
        /*0004*/ 	.word	0x00000082


	//----- nvinfo : EIATTR_KPARAM_INFO
	.align		4
.L_43:
        /*0008*/ 	.byte	0x04, 0x17
        /*000a*/ 	.short	(.L_45 - .L_44)
.L_44:
        /*000c*/ 	.word	0x00000000
        /*0010*/ 	.short	0x0003
        /*0012*/ 	.short	0x0014
        /*0014*/ 	.byte	0x00, 0xf0, 0x11, 0x00


	//----- nvinfo : EIATTR_KPARAM_INFO
	.align		4
.L_45:
        /*0018*/ 	.byte	0x04, 0x17
        /*001a*/ 	.short	(.L_47 - .L_46)
.L_46:
        /*001c*/ 	.word	0x00000000
        /*0020*/ 	.short	0x0002
        /*0022*/ 	.short	0x0010
        /*0024*/ 	.byte	0x00, 0xf0, 0x11, 0x00


	//----- nvinfo : EIATTR_KPARAM_INFO
	.align		4
.L_47:
        /*0028*/ 	.byte	0x04, 0x17
        /*002a*/ 	.short	(.L_49 - .L_48)
.L_48:
        /*002c*/ 	.word	0x00000000
        /*0030*/ 	.short	0x0001
        /*0032*/ 	.short	0x0008
        /*0034*/ 	.byte	0x00, 0xf5, 0x21, 0x00


	//----- nvinfo : EIATTR_KPARAM_INFO
	.align		4
.L_49:
        /*0038*/ 	.byte	0x04, 0x17
        /*003a*/ 	.short	(.L_51 - .L_50)
.L_50:
        /*003c*/ 	.word	0x00000000
        /*0040*/ 	.short	0x0000
        /*0042*/ 	.short	0x0000
        /*0044*/ 	.byte	0x00, 0xf5, 0x21, 0x00


	//----- nvinfo : EIATTR_SPARSE_MMA_MASK
	.align		4
.L_51:
        /*0048*/ 	.byte	0x03, 0x50
        /*004a*/ 	.short	0x0000


	//----- nvinfo : EIATTR_MAXREG_COUNT
	.align		4
        /*004c*/ 	.byte	0x03, 0x1b
        /*004e*/ 	.short	0x00ff


	//----- nvinfo : EIATTR_MERCURY_ISA_VERSION
	.align		4
        /*0050*/ 	.byte	0x03, 0x5f
        /*0052*/ 	.short	0x0101


	//----- nvinfo : EIATTR_VRC_CTA_INIT_COUNT
	.align		4
        /*0054*/ 	.byte	0x02, 0x4a
	.zero		1
	.zero		1


	//----- nvinfo : EIATTR_EXIT_INSTR_OFFSETS
	.align		4
        /*0058*/ 	.byte	0x04, 0x1c
        /*005a*/ 	.short	(.L_53 - .L_52)


	//   ....[0]....
.L_52:
        /*005c*/ 	.word	0x00000200


	//   ....[1]....
        /*0060*/ 	.word	0x00001700


	//----- nvinfo : EIATTR_CRS_STACK_SIZE
	.align		4
.L_53:
        /*0064*/ 	.byte	0x04, 0x1e
        /*0066*/ 	.short	(.L_55 - .L_54)
.L_54:
        /*0068*/ 	.word	0x00000000


	//----- nvinfo : EIATTR_CBANK_PARAM_SIZE
	.align		4
.L_55:
        /*006c*/ 	.byte	0x03, 0x19
        /*006e*/ 	.short	0x0018


	//----- nvinfo : EIATTR_PARAM_CBANK
	.align		4
        /*0070*/ 	.byte	0x04, 0x0a
        /*0072*/ 	.short	(.L_57 - .L_56)
	.align		4
.L_56:
        /*0074*/ 	.word	index@(.nv.constant0._Z12compute_binsPdPhii)
        /*0078*/ 	.short	0x0380
        /*007a*/ 	.short	0x0018


	//----- nvinfo : EIATTR_SW_WAR
	.align		4
.L_57:
        /*007c*/ 	.byte	0x04, 0x36
        /*007e*/ 	.short	(.L_59 - .L_58)
.L_58:
        /*0080*/ 	.word	0x00000008
.L_59:


//--------------------- .nv.callgraph             --------------------------
	.section	.nv.callgraph,"",@"SHT_CUDA_CALLGRAPH"
	.align	4
	.sectionentsize	8
	.align		4
        /*0000*/ 	.word	0x00000000
	.align		4
        /*0004*/ 	.word	0xffffffff
	.align		4
        /*0008*/ 	.word	0x00000000
	.align		4
        /*000c*/ 	.word	0xfffffffe
	.align		4
        /*0010*/ 	.word	0x00000000
	.align		4
        /*0014*/ 	.word	0xfffffffd
	.align		4
        /*0018*/ 	.word	0x00000000
	.align		4
        /*001c*/ 	.word	0xfffffffc


//--------------------- .text._Z6L2normPdS_S_iii  --------------------------
	.section	.text._Z6L2normPdS_S_iii,"ax",@progbits
	.align	128
        .global         _Z6L2normPdS_S_iii
        .type           _Z6L2normPdS_S_iii,@function
        .size           _Z6L2normPdS_S_iii,(.L_x_47 - _Z6L2normPdS_S_iii)
        .other          _Z6L2normPdS_S_iii,@"STO_CUDA_ENTRY STV_DEFAULT"
_Z6L2normPdS_S_iii:
.text._Z6L2normPdS_S_iii:
[----:B------:R-:W-:Y:S01]  /*0000*/  LDC R1, c[0x0][0x37c] ;  /* 0x0000df00ff017b82 */ /* 0x000fe20000000800 */
[----:B------:R-:W0:Y:S07]  /*0010*/  S2R R2, SR_TID.X ;  /* 0x0000000000027919 */ /* 0x000e2e0000002100 */
[----:B------:R-:W0:Y:S01]  /*0020*/  S2UR UR6, SR_CTAID.X ;  /* 0x00000000000679c3 */ /* 0x000e220000002500 */
[----:B------:R-:W1:Y:S01]  /*0030*/  LDCU UR8, c[0x0][0x3a0] ;  /* 0x00007400ff0877ac */ /* 0x000e620008000800 */
[----:B------:R-:W-:Y:S01]  /*0040*/  BSSY.RECONVERGENT B0, `(.L_x_0) ;  /* 0x0000043000007945 */ /* 0x000fe20003800200 */
[----:B------:R-:W2:Y:S05]  /*0050*/  LDCU.64 UR4, c[0x0][0x358] ;  /* 0x00006b00ff0477ac */ /* 0x000eaa0008000a00 */
[----:B------:R-:W0:Y:S01]  /*0060*/  LDC R3, c[0x0][0x360] ;  /* 0x0000d800ff037b82 */ /* 0x000e220000000800 */
[----:B------:R-:W3:Y:S01]  /*0070*/  LDCU UR7, c[0x0][0x370] ;  /* 0x00006e00ff0777ac */ /* 0x000ee20008000800 */
[----:B------:R-:W4:Y:S01]  /*0080*/  LDCU UR9, c[0x0][0x3a0] ;  /* 0x00007400ff0977ac */ /* 0x000f220008000800 */
[----:B-1----:R-:W-:-:S02]  /*0090*/  IMAD.U32 R13, RZ, RZ, UR8 ;  /* 0x00000008ff0d7e24 */ /* 0x002fc4000f8e00ff */
[C---:B0-----:R-:W-:Y:S02]  /*00a0*/  IMAD R2, R3.reuse, UR6, R2 ;  /* 0x0000000603027c24 */ /* 0x041fe4000f8e0202 */
[----:B---3--:R-:W-:-:S03]  /*00b0*/  IMAD R3, R3, UR7, RZ ;  /* 0x0000000703037c24 */ /* 0x008fc6000f8e02ff */
[----:B------:R-:W-:-:S13]  /*00c0*/  ISETP.GE.AND P0, PT, R2, R13, PT ;  /* 0x0000000d0200720c */ /* 0x000fda0003f06270 */
[----:B--2-4-:R-:W-:Y:S05]  /*00d0*/  @P0 BRA `(.L_x_1) ;  /* 0x0000000000e40947 */ /* 0x014fea0003800000 */
[----:B------:R-:W0:Y:S08]  /*00e0*/  LDC.64 R10, c[0x0][0x398] ;  /* 0x0000e600ff0a7b82 */ /* 0x000e300000000a00 */
[----:B------:R-:W1:Y:S08]  /*00f0*/  LDC R8, c[0x0][0x39c] ;  /* 0x0000e700ff087b82 */ /* 0x000e700000000800 */
[----:B------:R-:W2:Y:S01]  /*0100*/  LDC.64 R4, c[0x0][0x380] ;  /* 0x0000e000ff047b82 */ /* 0x000ea20000000a00 */
[----:B0-----:R-:W-:-:S07]  /*0110*/  IABS R0, R11 ;  /* 0x0000000b00007213 */ /* 0x001fce0000000000 */
[----:B------:R-:W0:Y:S01]  /*0120*/  LDC.64 R6, c[0x0][0x388] ;  /* 0x0000e200ff067b82 */ /* 0x000e220000000a00 */
[----:B------:R-:W-:Y:S01]  /*0130*/  VIADD R10, R10, 0xffffffff ;  /* 0xffffffff0a0a7836 */ /* 0x000fe20000000000 */
[----:B------:R-:W3:Y:S01]  /*0140*/  I2F.RP R14, R0 ;  /* 0x00000000000e7306 */ /* 0x000ee20000209400 */
[----:B------:R-:W-:-:S07]  /*0150*/  VIADD R11, R11, 0xffffffff ;  /* 0xffffffff0b0b7836 */ /* 0x000fce0000000000 */
[----:B---3--:R-:W3:Y:S02]  /*0160*/  MUFU.RCP R14, R14 ;  /* 0x0000000e000e7308 */ /* 0x008ee40000001000 */
[----:B---3--:R-:W-:-:S06]  /*0170*/  VIADD R12, R14, 0xffffffe ;  /* 0x0ffffffe0e0c7836 */ /* 0x008fcc0000000000 */
[----:B------:R3:W4:Y:S02]  /*0180*/  F2I.FTZ.U32.TRUNC.NTZ R13, R12 ;  /* 0x0000000c000d7305 */ /* 0x000724000021f000 */
[----:B---3--:R-:W-:Y:S02]  /*0190*/  IMAD.MOV.U32 R12, RZ, RZ, RZ ;  /* 0x000000ffff0c7224 */ /* 0x008fe400078e00ff */
[----:B----4-:R-:W-:-:S04]  /*01a0*/  IMAD.MOV R9, RZ, RZ, -R13 ;  /* 0x000000ffff097224 */ /* 0x010fc800078e0a0d */
[----:B------:R-:W-:-:S04]  /*01b0*/  IMAD R9, R9, R0, RZ ;  /* 0x0000000009097224 */ /* 0x000fc800078e02ff */
[----:B------:R-:W-:-:S04]  /*01c0*/  IMAD.HI.U32 R9, R13, R9, R12 ;  /* 0x000000090d097227 */ /* 0x000fc800078e000c */
[----:B012---:R-:W-:-:S07]  /*01d0*/  IMAD.MOV.U32 R12, RZ, RZ, R2 ;  /* 0x000000ffff0c7224 */ /* 0x007fce00078e0002 */
.L_x_4:
[----:B------:R-:W-:Y:S01]  /*01e0*/  IMAD.HI R13, R12, 0x38e38e39, RZ ;  /* 0x38e38e390c0d7827 */ /* 0x000fe200078e02ff */
[----:B0-----:R-:W-:Y:S01]  /*01f0*/  IABS R16, R8 ;  /* 0x0000000800107213 */ /* 0x001fe20000000000 */
[----:B------:R-:W-:Y:S03]  /*0200*/  BSSY.RECONVERGENT B1, `(.L_x_2) ;  /* 0x0000023000017945 */ /* 0x000fe60003800200 */
[----:B------:R-:W-:-:S04]  /*0210*/  SHF.R.U32.HI R14, RZ, 0x1f, R13 ;  /* 0x0000001fff0e7819 */ /* 0x000fc8000001160d */
[----:B------:R-:W-:-:S04]  /*0220*/  LEA.HI.SX32 R17, R13, R14, 0x1d ;  /* 0x0000000e0d117211 */ /* 0x000fc800078feaff */
[----:B------:R-:W-:-:S05]  /*0230*/  IABS R14, R17 ;  /* 0x00000011000e7213 */ /* 0x000fca0000000000 */
[----:B------:R-:W-:-:S05]  /*0240*/  IMAD.HI.U32 R13, R9, R14, RZ ;  /* 0x0000000e090d7227 */ /* 0x000fca00078e00ff */
[----:B------:R-:W-:-:S05]  /*0250*/  IADD3 R15, PT, PT, -R13, RZ, RZ ;  /* 0x000000ff0d0f7210 */ /* 0x000fca0007ffe1ff */
[----:B------:R-:W-:Y:S01]  /*0260*/  IMAD R15, R16, R15, R14 ;  /* 0x0000000f100f7224 */ /* 0x000fe200078e020e */
[----:B------:R-:W-:-:S04]  /*0270*/  LOP3.LUT R14, R17, R8, RZ, 0x3c, !PT ;  /* 0x00000008110e7212 */ /* 0x000fc800078e3cff */
[----:B------:R-:W-:Y:S02]  /*0280*/  ISETP.GT.U32.AND P1, PT, R0, R15, PT ;  /* 0x0000000f0000720c */ /* 0x000fe40003f24070 */
[----:B------:R-:W-:-:S11]  /*0290*/  ISETP.GE.AND P2, PT, R14, RZ, PT ;  /* 0x000000ff0e00720c */ /* 0x000fd60003f46270 */
[----:B------:R-:W-:Y:S02]  /*02a0*/  @!P1 IMAD.IADD R15, R15, 0x1, -R16 ;  /* 0x000000010f0f9824 */ /* 0x000fe400078e0a10 */
[----:B------:R-:W-:Y:S01]  /*02b0*/  @!P1 VIADD R13, R13, 0x1 ;  /* 0x000000010d0d9836 */ /* 0x000fe20000000000 */
[----:B------:R-:W-:Y:S02]  /*02c0*/  ISETP.NE.AND P1, PT, R8, RZ, PT ;  /* 0x000000ff0800720c */ /* 0x000fe40003f25270 */
[----:B------:R-:W-:-:S13]  /*02d0*/  ISETP.GE.U32.AND P0, PT, R15, R0, PT ;  /* 0x000000000f00720c */ /* 0x000fda0003f06070 */
[----:B------:R-:W-:-:S04]  /*02e0*/  @P0 VIADD R13, R13, 0x1 ;  /* 0x000000010d0d0836 */ /* 0x000fc80000000000 */
[----:B------:R-:W-:-:S04]  /*02f0*/  IMAD.MOV.U32 R19, RZ, RZ, R13 ;  /* 0x000000ffff137224 */ /* 0x000fc800078e000d */
[----:B------:R-:W-:Y:S01]  /*0300*/  @!P2 IMAD.MOV R19, RZ, RZ, -R19 ;  /* 0x000000ffff13a224 */ /* 0x000fe200078e0a13 */
[----:B------:R-:W-:-:S05]  /*0310*/  @!P1 LOP3.LUT R19, RZ, R8, RZ, 0x33, !PT ;  /* 0x00000008ff139212 */ /* 0x000fca00078e33ff */
[----:B------:R-:W-:-:S04]  /*0320*/  IMAD.MOV R13, RZ, RZ, -R19 ;  /* 0x000000ffff0d7224 */ /* 0x000fc800078e0a13 */
[----:B------:R-:W-:Y:S01]  /*0330*/  IMAD R16, R8, R13, R17 ;  /* 0x0000000d08107224 */ /* 0x000fe200078e0211 */
[----:B------:R-:W-:-:S04]  /*0340*/  MOV R13, UR9 ;  /* 0x00000009000d7c02 */ /* 0x000fc80008000f00 */
[----:B------:R-:W-:-:S04]  /*0350*/  ISETP.GE.AND P0, PT, R16, R11, PT ;  /* 0x0000000b1000720c */ /* 0x000fc80003f06270 */
[----:B------:R-:W-:-:S13]  /*0360*/  ISETP.GE.OR P0, PT, R19, R10, P0 ;  /* 0x0000000a1300720c */ /* 0x000fda0000706670 */
[----:B------:R-:W-:Y:S05]  /*0370*/  @P0 BRA `(.L_x_3) ;  /* 0x00000000002c0947 */ /* 0x000fea0003800000 */
[----:B------:R-:W-:Y:S02]  /*0380*/  IMAD R14, R17, -0x24, R12 ;  /* 0xffffffdc110e7824 */ /* 0x000fe400078e020c */
[----:B------:R-:W-:-:S03]  /*0390*/  VIADD R15, R19, 0x1 ;  /* 0x00000001130f7836 */ /* 0x000fc60000000000 */
[----:B------:R-:W-:-:S13]  /*03a0*/  ISETP.GT.AND P0, PT, R14, 0x11, PT ;  /* 0x000000110e00780c */ /* 0x000fda0003f04270 */
[----:B------:R-:W-:Y:S02]  /*03b0*/  @!P0 IMAD.MOV R15, RZ, RZ, R19 ;  /* 0x000000ffff0f8224 */ /* 0x000fe400078e0213 */
[----:B------:R-:W-:Y:S02]  /*03c0*/  @P0 VIADD R14, R14, 0xffffffee ;  /* 0xffffffee0e0e0836 */ /* 0x000fe40000000000 */
[----:B------:R-:W-:-:S04]  /*03d0*/  IMAD R15, R8, R15, R16 ;  /* 0x0000000f080f7224 */ /* 0x000fc800078e0210 */
[----:B------:R-:W-:-:S04]  /*03e0*/  IMAD R15, R15, 0x9, R14 ;  /* 0x000000090f0f7824 */ /* 0x000fc800078e020e */
[----:B------:R-:W-:-:S06]  /*03f0*/  IMAD.WIDE R14, R15, 0x8, R6 ;  /* 0x000000080f0e7825 */ /* 0x000fcc00078e0206 */
[----:B------:R-:W2:Y:S01]  /*0400*/  LDG.E.64 R14, desc[UR4][R14.64] ;  /* 0x000000040e0e7981 */ /* 0x000ea2000c1e1b00 */
[----:B------:R-:W-:-:S05]  /*0410*/  IMAD.WIDE R16, R12, 0x8, R4 ;  /* 0x000000080c107825 */ /* 0x000fca00078e0204 */
[----:B--2---:R0:W-:Y:S02]  /*0420*/  STG.E.64 desc[UR4][R16.64], R14 ;  /* 0x0000000e10007986 */ /* 0x0041e4000c101b04 */
.L_x_3:
[----:B------:R-:W-:Y:S05]  /*0430*/  BSYNC.RECONVERGENT B1 ;  /* 0x0000000000017941 */ /* 0x000fea0003800200 */
.L_x_2:
[----:B------:R-:W-:-:S05]  /*0440*/  IMAD.IADD R12, R3, 0x1, R12 ;  /* 0x00000001030c7824 */ /* 0x000fca00078e020c */
[----:B------:R-:W-:-:S13]  /*0450*/  ISETP.GE.AND P0, PT, R12, R13, PT ;  /* 0x0000000d0c00720c */ /* 0x000fda0003f06270 */
[----:B------:R-:W-:Y:S05]  /*0460*/  @!P0 BRA `(.L_x_4) ;  /* 0xfffffffc005c8947 */ /* 0x000fea000383ffff */
.L_x_1:
[----:B------:R-:W-:Y:S05]  /*0470*/  BSYNC.RECONVERGENT B0 ;  /* 0x0000000000007941 */ /* 0x000fea0003800200 */
.L_x_0:
[----:B------:R-:W-:Y:S01]  /*0480*/  BAR.SYNC.DEFER_BLOCKING 0x0 ;  /* 0x0000000000007b1d */ /* 0x000fe20000010000 */
[----:B------:R-:W-:-:S07]  /*0490*/  ISETP.GE.AND P0, PT, R2, R13, PT ;  /* 0x0000000d0200720c */ /* 0x000fce0003f06270 */
[----:B0-----:R-:W0:Y:S01]  /*04a0*/  LDC.64 R16, c[0x0][0x380] ;  /* 0x0000e000ff107b82 */ /* 0x001e220000000a00 */
[----:B------:R-:W1:Y:S07]  /*04b0*/  LDCU UR8, c[0x0][0x3a0] ;  /* 0x00007400ff0877ac */ /* 0x000e6e0008000800 */
[----:B------:R-:W2:Y:S01]  /*04c0*/  LDC.64 R14, c[0x0][0x390] ;  /* 0x0000e400ff0e7b82 */ /* 0x000ea20000000a00 */
[----:B-1----:R-:W-:Y:S05]  /*04d0*/  @P0 EXIT ;  /* 0x000000000000094d */ /* 0x002fea0003800000 */
.L_x_10:
[----:B------:R-:W-:Y:S02]  /*04e0*/  IMAD.MOV.U32 R5, RZ, RZ, 0x38e38e39 ;  /* 0x38e38e39ff057424 */ /* 0x000fe400078e00ff */
[----:B------:R-:W-:-:S04]  /*04f0*/  IMAD.HI R0, R2, 0x38e38e39, RZ ;  /* 0x38e38e3902007827 */ /* 0x000fc800078e02ff */
[C---:B------:R-:W-:Y:S01]  /*0500*/  IMAD R4, R2.reuse, R5, 0xe38e38c ;  /* 0x0e38e38c02047424 */ /* 0x040fe200078e0205 */
[----:B------:R-:W-:Y:S01]  /*0510*/  SHF.R.U32.HI R5, RZ, 0x1f, R0 ;  /* 0x0000001fff057819 */ /* 0x000fe20000011600 */
[----:B0-----:R-:W-:-:S03]  /*0520*/  IMAD.WIDE R12, R2, 0x8, R16 ;  /* 0x00000008020c7825 */ /* 0x001fc600078e0210 */
[----:B------:R-:W-:Y:S02]  /*0530*/  SHF.L.W.U32.HI R4, R4, 0x1e, R4 ;  /* 0x0000001e04047819 */ /* 0x000fe40000010e04 */
[----:B------:R-:W-:Y:S02]  /*0540*/  LEA.HI.SX32 R5, R0, R5, 0x1d ;  /* 0x0000000500057211 */ /* 0x000fe400078feaff */
[----:B------:R-:W-:-:S03]  /*0550*/  ISETP.GT.U32.AND P0, PT, R4, 0x71c71c6, PT ;  /* 0x071c71c60400780c */ /* 0x000fc60003f04070 */
[----:B--2---:R-:W-:-:S10]  /*0560*/  IMAD.WIDE R4, R5, 0x8, R14 ;  /* 0x0000000805047825 */ /* 0x004fd400078e020e */
[----:B------:R-:W-:Y:S05]  /*0570*/  @P0 BRA `(.L_x_5) ;  /* 0x0000000400240947 */ /* 0x000fea0003800000 */
[----:B------:R-:W2:Y:S04]  /*0580*/  LDG.E.64 R26, desc[UR4][R12.64+0x8] ;  /* 0x000008040c1a7981 */ /* 0x000ea8000c1e1b00 */
[----:B------:R-:W3:Y:S04]  /*0590*/  LDG.E.64 R6, desc[UR4][R12.64] ;  /* 0x000000040c067981 */ /* 0x000ee8000c1e1b00 */
[----:B------:R-:W4:Y:S04]  /*05a0*/  LDG.E.64 R8, desc[UR4][R12.64+0x10] ;  /* 0x000010040c087981 */ /* 0x000f28000c1e1b00 */
[----:B------:R-:W5:Y:S04]  /*05b0*/  LDG.E.64 R10, desc[UR4][R12.64+0x18] ;  /* 0x000018040c0a7981 */ /* 0x000f68000c1e1b00 */
[----:B------:R-:W5:Y:S04]  /*05c0*/  LDG.E.64 R18, desc[UR4][R12.64+0x20] ;  /* 0x000020040c127981 */ /* 0x000f68000c1e1b00 */
[----:B------:R-:W5:Y:S04]  /*05d0*/  LDG.E.64 R20, desc[UR4][R12.64+0x28] ;  /* 0x000028040c147981 */ /* 0x000f68000c1e1b00 */
[----:B------:R-:W5:Y:S04]  /*05e0*/  LDG.E.64 R22, desc[UR4][R12.64+0x30] ;  /* 0x000030040c167981 */ /* 0x000f68000c1e1b00 */
[----:B------:R-:W5:Y:S01]  /*05f0*/  LDG.E.64 R24, desc[UR4][R12.64+0x38] ;  /* 0x000038040c187981 */ /* 0x000f62000c1e1b00 */
[----:B--2---:R-:W-:-:S08]  /*0600*/  DMUL R26, R26, R26 ;  /* 0x0000001a1a1a7228 */ /* 0x004fd00000000000 */
[----:B---3--:R-:W-:Y:S01]  /*0610*/  DFMA R26, R6, R6, R26 ;  /* 0x00000006061a722b */ /* 0x008fe2000000001a */
[----:B------:R-:W2:Y:S07]  /*0620*/  LDG.E.64 R6, desc[UR4][R12.64+0x40] ;  /* 0x000040040c067981 */ /* 0x000eae000c1e1b00 */
[----:B----4-:R-:W-:Y:S01]  /*0630*/  DFMA R26, R8, R8, R26 ;  /* 0x00000008081a722b */ /* 0x010fe2000000001a */
[----:B------:R-:W3:Y:S07]  /*0640*/  LDG.E.64 R8, desc[UR4][R12.64+0x48] ;  /* 0x000048040c087981 */ /* 0x000eee000c1e1b00 */
[----:B-----5:R-:W-:Y:S01]  /*0650*/  DFMA R26, R10, R10, R26 ;  /* 0x0000000a0a1a722b */ /* 0x020fe2000000001a */
[----:B------:R-:W4:Y:S07]  /*0660*/  LDG.E.64 R10, desc[UR4][R12.64+0x50] ;  /* 0x000050040c0a7981 */ /* 0x000f2e000c1e1b00 */
[----:B------:R-:W-:Y:S01]  /*0670*/  DFMA R26, R18, R18, R26 ;  /* 0x00000012121a722b */ /* 0x000fe2000000001a */
[----:B------:R-:W5:Y:S07]  /*0680*/  LDG.E.64 R18, desc[UR4][R12.64+0x58] ;  /* 0x000058040c127981 */ /* 0x000f6e000c1e1b00 */
[----:B------:R-:W-:Y:S01]  /*0690*/  DFMA R26, R20, R20, R26 ;  /* 0x00000014141a722b */ /* 0x000fe2000000001a */
[----:B------:R-:W5:Y:S07]  /*06a0*/  LDG.E.64 R20, desc[UR4][R12.64+0x60] ;  /* 0x000060040c147981 */ /* 0x000f6e000c1e1b00 */
[----:B------:R-:W-:Y:S01]  /*06b0*/  DFMA R26, R22, R22, R26 ;  /* 0x00000016161a722b */ /* 0x000fe2000000001a */
[----:B------:R-:W5:Y:S07]  /*06c0*/  LDG.E.64 R22, desc[UR4][R12.64+0x68] ;  /* 0x000068040c167981 */ /* 0x000f6e000c1e1b00 */
[----:B------:R-:W-:Y:S01]  /*06d0*/  DFMA R26, R24, R24, R26 ;  /* 0x00000018181a722b */ /* 0x000fe2000000001a */
[----:B------:R-:W5:Y:S07]  /*06e0*/  LDG.E.64 R24, desc[UR4][R12.64+0x70] ;  /* 0x000070040c187981 */ /* 0x000f6e000c1e1b00 */
[----:B--2---:R-:W-:Y:S01]  /*06f0*/  DFMA R26, R6, R6, R26 ;  /* 0x00000006061a722b */ /* 0x004fe2000000001a */
[----:B------:R-:W2:Y:S07]  /*0700*/  LDG.E.64 R6, desc[UR4][R12.64+0x78] ;  /* 0x000078040c067981 */ /* 0x000eae000c1e1b00 */
[----:B---3--:R-:W-:Y:S01]  /*0710*/  DFMA R26, R8, R8, R26 ;  /* 0x00000008081a722b */ /* 0x008fe2000000001a */
[----:B------:R-:W3:Y:S07]  /*0720*/  LDG.E.64 R8, desc[UR4][R12.64+0x80] ;  /* 0x000080040c087981 */ /* 0x000eee000c1e1b00 */
[----:B----4-:R-:W-:Y:S01]  /*0730*/  DFMA R26, R10, R10, R26 ;  /* 0x0000000a0a1a722b */ /* 0x010fe2000000001a */
[----:B------:R-:W4:Y:S07]  /*0740*/  LDG.E.64 R10, desc[UR4][R12.64+0x88] ;  /* 0x000088040c0a7981 */ /* 0x000f2e000c1e1b00 */
[----:B-----5:R-:W-:Y:S01]  /*0750*/  DFMA R26, R18, R18, R26 ;  /* 0x00000012121a722b */ /* 0x020fe2000000001a */
        /* <DEDUP_REMOVED lines=35> */
[----:B--2---:R-:W-:-:S08]  /*0990*/  DFMA R26, R6, R6, R26 ;  /* 0x00000006061a722b */ /* 0x004fd0000000001a */
[----:B---3--:R-:W-:-:S08]  /*09a0*/  DFMA R26, R8, R8, R26 ;  /* 0x00000008081a722b */ /* 0x008fd0000000001a */
[----:B----4-:R-:W-:-:S08]  /*09b0*/  DFMA R26, R10, R10, R26 ;  /* 0x0000000a0a1a722b */ /* 0x010fd0000000001a */
[----:B-----5:R-:W-:-:S08]  /*09c0*/  DFMA R26, R18, R18, R26 ;  /* 0x00000012121a722b */ /* 0x020fd0000000001a */
[----:B------:R-:W-:-:S08]  /*09d0*/  DFMA R26, R20, R20, R26 ;  /* 0x00000014141a722b */ /* 0x000fd0000000001a */
[----:B------:R-:W-:-:S08]  /*09e0*/  DFMA R26, R22, R22, R26 ;  /* 0x00000016161a722b */ /* 0x000fd0000000001a */
[----:B------:R-:W-:-:S07]  /*09f0*/  DFMA R26, R24, R24, R26 ;  /* 0x00000018181a722b */ /* 0x000fce000000001a */
[----:B------:R0:W-:Y:S04]  /*0a00*/  STG.E.64 desc[UR4][R4.64], R26 ;  /* 0x0000001a04007986 */ /* 0x0001e8000c101b04 */
.L_x_5:
[----:B------:R-:W-:Y:S05]  /*0a10*/  WARPSYNC.ALL ;  /* 0x0000000000007948 */ /* 0x000fea0003800000 */
[----:B------:R-:W-:Y:S06]  /*0a20*/  BAR.SYNC.DEFER_BLOCKING 0x0 ;  /* 0x0000000000007b1d */ /* 0x000fec0000010000 */
[----:B------:R-:W2:Y:S01]  /*0a30*/  LDG.E.64 R6, desc[UR4][R4.64] ;  /* 0x0000000404067981 */ /* 0x000ea2000c1e1b00 */
[----:B------:R-:W-:Y:S01]  /*0a40*/  UMOV UR6, 0x812dea11 ;  /* 0x812dea1100067882 */ /* 0x000fe20000000000 */
[----:B------:R-:W-:Y:S01]  /*0a50*/  UMOV UR7, 0x3d719799 ;  /* 0x3d71979900077882 */ /* 0x000fe20000000000 */
[----:B------:R-:W-:Y:S01]  /*0a60*/  MOV R18, 0x0 ;  /* 0x0000000000127802 */ /* 0x000fe20000000f00 */
[----:B------:R-:W-:Y:S01]  /*0a70*/  IMAD.MOV.U32 R19, RZ, RZ, 0x3fd80000 ;  /* 0x3fd80000ff137424 */ /* 0x000fe200078e00ff */
[----:B------:R-:W-:Y:S01]  /*0a80*/  BSSY.RECONVERGENT B0, `(.L_x_6) ;  /* 0x0000012000007945 */ /* 0x000fe20003800200 */
[----:B--2---:R-:W-:-:S06]  /*0a90*/  DADD R6, R6, UR6 ;  /* 0x0000000606067e29 */ /* 0x004fcc0008000000 */
[----:B------:R-:W1:Y:S04]  /*0aa0*/  MUFU.RSQ64H R9, R7 ;  /* 0x0000000700097308 */ /* 0x000e680000001c00 */
[----:B------:R-:W-:-:S05]  /*0ab0*/  VIADD R8, R7, 0xfcb00000 ;  /* 0xfcb0000007087836 */ /* 0x000fca0000000000 */
[----:B------:R-:W-:Y:S01]  /*0ac0*/  ISETP.GE.U32.AND P0, PT, R8, 0x7ca00000, PT ;  /* 0x7ca000000800780c */ /* 0x000fe20003f06070 */
[----:B-1----:R-:W-:-:S08]  /*0ad0*/  DMUL R10, R8, R8 ;  /* 0x00000008080a7228 */ /* 0x002fd00000000000 */
[----:B------:R-:W-:-:S08]  /*0ae0*/  DFMA R10, R6, -R10, 1 ;  /* 0x3ff00000060a742b */ /* 0x000fd0000000080a */
[----:B------:R-:W-:Y:S02]  /*0af0*/  DFMA R18, R10, R18, 0.5 ;  /* 0x3fe000000a12742b */ /* 0x000fe40000000012 */
[----:B------:R-:W-:-:S08]  /*0b00*/  DMUL R10, R8, R10 ;  /* 0x0000000a080a7228 */ /* 0x000fd00000000000 */
[----:B------:R-:W-:-:S08]  /*0b10*/  DFMA R22, R18, R10, R8 ;  /* 0x0000000a1216722b */ /* 0x000fd00000000008 */
[----:B0-----:R-:W-:Y:S02]  /*0b20*/  DMUL R4, R6, R22 ;  /* 0x0000001606047228 */ /* 0x001fe40000000000 */
[----:B------:R-:W-:Y:S02]  /*0b30*/  VIADD R21, R23, 0xfff00000 ;  /* 0xfff0000017157836 */ /* 0x000fe40000000000 */
[----:B------:R-:W-:-:S04]  /*0b40*/  IMAD.MOV.U32 R20, RZ, RZ, R22 ;  /* 0x000000ffff147224 */ /* 0x000fc800078e0016 */
[----:B------:R-:W-:-:S08]  /*0b50*/  DFMA R18, R4, -R4, R6 ;  /* 0x800000040412722b */ /* 0x000fd00000000006 */
[----:B------:R-:W-:Y:S01]  /*0b60*/  DFMA R10, R18, R20, R4 ;  /* 0x00000014120a722b */ /* 0x000fe20000000004 */
[----:B------:R-:W-:Y:S10]  /*0b70*/  @!P0 BRA `(.L_x_7) ;  /* 0x0000000000088947 */ /* 0x000ff40003800000 */
[----:B------:R-:W-:-:S07]  /*0b80*/  MOV R0, 0xba0 ;  /* 0x00000ba000007802 */ /* 0x000fce0000000f00 */
[----:B------:R-:W-:Y:S05]  /*0b90*/  CALL.REL.NOINC `($__internal_1_$__cuda_sm20_dsqrt_rn_f64_mediumpath_v1) ;  /* 0x0000000400e87944 */ /* 0x000fea0003c00000 */
.L_x_7:
[----:B------:R-:W-:Y:S05]  /*0ba0*/  BSYNC.RECONVERGENT B0 ;  /* 0x0000000000007941 */ /* 0x000fea0003800200 */
.L_x_6:
[----:B------:R-:W2:Y:S01]  /*0bb0*/  LDG.E.64 R6, desc[UR4][R12.64] ;  /* 0x000000040c067981 */ /* 0x000ea2000c1e1b00 */
[----:B------:R-:W0:Y:S01]  /*0bc0*/  MUFU.RCP64H R5, R11 ;  /* 0x0000000b00057308 */ /* 0x000e220000001800 */
[----:B------:R-:W-:Y:S01]  /*0bd0*/  IMAD.MOV.U32 R4, RZ, RZ, 0x1 ;  /* 0x00000001ff047424 */ /* 0x000fe200078e00ff */
[----:B------:R-:W-:Y:S05]  /*0be0*/  BSSY.RECONVERGENT B0, `(.L_x_8) ;  /* 0x0000013000007945 */ /* 0x000fea0003800200 */
[----:B0-----:R-:W-:-:S08]  /*0bf0*/  DFMA R8, R4, -R10, 1 ;  /* 0x3ff000000408742b */ /* 0x001fd0000000080a */
[----:B------:R-:W-:-:S08]  /*0c00*/  DFMA R8, R8, R8, R8 ;  /* 0x000000080808722b */ /* 0x000fd00000000008 */
[----:B------:R-:W-:-:S08]  /*0c10*/  DFMA R8, R4, R8, R4 ;  /* 0x000000080408722b */ /* 0x000fd00000000004 */
[----:B------:R-:W-:-:S08]  /*0c20*/  DFMA R4, R8, -R10, 1 ;  /* 0x3ff000000804742b */ /* 0x000fd0000000080a */
[----:B------:R-:W-:-:S08]  /*0c30*/  DFMA R4, R8, R4, R8 ;  /* 0x000000040804722b */ /* 0x000fd00000000008 */
[----:B--2---:R-:W-:Y:S01]  /*0c40*/  DMUL R8, R6, R4 ;  /* 0x0000000406087228 */ /* 0x004fe20000000000 */
[----:B------:R-:W-:-:S07]  /*0c50*/  FSETP.GEU.AND P1, PT, |R7|, 6.5827683646048100446e-37, PT ;  /* 0x036000000700780b */ /* 0x000fce0003f2e200 */
[----:B------:R-:W-:-:S08]  /*0c60*/  DFMA R18, R8, -R10, R6 ;  /* 0x8000000a0812722b */ /* 0x000fd00000000006 */
[----:B------:R-:W-:-:S10]  /*0c70*/  DFMA R4, R4, R18, R8 ;  /* 0x000000120404722b */ /* 0x000fd40000000008 */
[----:B------:R-:W-:-:S05]  /*0c80*/  FFMA R0, RZ, R11, R5 ;  /* 0x0000000bff007223 */ /* 0x000fca0000000005 */
[----:B------:R-:W-:-:S13]  /*0c90*/  FSETP.GT.AND P0, PT, |R0|, 1.469367938527859385e-39, PT ;  /* 0x001000000000780b */ /* 0x000fda0003f04200 */
[----:B------:R-:W-:Y:S05]  /*0ca0*/  @P0 BRA P1, `(.L_x_9) ;  /* 0x0000000000180947 */ /* 0x000fea0000800000 */
[----:B------:R-:W-:Y:S01]  /*0cb0*/  IMAD.MOV.U32 R8, RZ, RZ, R10 ;  /* 0x000000ffff087224 */ /* 0x000fe200078e000a */
[----:B------:R-:W-:Y:S01]  /*0cc0*/  MOV R0, 0xcf0 ;  /* 0x00000cf000007802 */ /* 0x000fe20000000f00 */
[----:B------:R-:W-:-:S07]  /*0cd0*/  IMAD.MOV.U32 R9, RZ, RZ, R11 ;  /* 0x000000ffff097224 */ /* 0x000fce00078e000b */
[----:B------:R-:W-:Y:S05]  /*0ce0*/  CALL.REL.NOINC `($__internal_0_$__cuda_sm20_div_rn_f64_full) ;  /* 0x0000000000207944 */ /* 0x000fea0003c00000 */
[----:B------:R-:W-:Y:S01]  /*0cf0*/  MOV R4, R6 ;  /* 0x0000000600047202 */ /* 0x000fe20000000f00 */
[----:B------:R-:W-:-:S07]  /*0d00*/  IMAD.MOV.U32 R5, RZ, RZ, R7 ;  /* 0x000000ffff057224 */ /* 0x000fce00078e0007 */
.L_x_9:
[----:B------:R-:W-:Y:S05]  /*0d10*/  BSYNC.RECONVERGENT B0 ;  /* 0x0000000000007941 */ /* 0x000fea0003800200 */
.L_x_8:
[----:B------:R1:W-:Y:S01]  /*0d20*/  STG.E.64 desc[UR4][R12.64], R4 ;  /* 0x000000040c007986 */ /* 0x0003e2000c101b04 */
[----:B------:R-:W-:-:S05]  /*0d30*/  IMAD.IADD R2, R3, 0x1, R2 ;  /* 0x0000000103027824 */ /* 0x000fca00078e0202 */
[----:B------:R-:W-:-:S13]  /*0d40*/  ISETP.GE.AND P0, PT, R2, UR8, PT ;  /* 0x0000000802007c0c */ /* 0x000fda000bf06270 */
[----:B-1----:R-:W-:Y:S05]  /*0d50*/  @!P0 BRA `(.L_x_10) ;  /* 0xfffffff400e08947 */ /* 0x002fea000383ffff */
[----:B------:R-:W-:Y:S05]  /*0d60*/  EXIT ;  /* 0x000000000000794d */ /* 0x000fea0003800000 */
        .weak           $__internal_0_$__cuda_sm20_div_rn_f64_full
        .type           $__internal_0_$__cuda_sm20_div_rn_f64_full,@function
        .size           $__internal_0_$__cuda_sm20_div_rn_f64_full,($__internal_1_$__cuda_sm20_dsqrt_rn_f64_mediumpath_v1 - $__internal_0_$__cuda_sm20_div_rn_f64_full)
$__internal_0_$__cuda_sm20_div_rn_f64_full:
[C---:B------:R-:W-:Y:S01]  /*0d70*/  FSETP.GEU.AND P0, PT, |R9|.reuse, 1.469367938527859385e-39, PT ;  /* 0x001000000900780b */ /* 0x040fe20003f0e200 */
[----:B------:R-:W-:Y:S01]  /*0d80*/  IMAD.MOV.U32 R22, RZ, RZ, 0x1 ;  /* 0x00000001ff167424 */ /* 0x000fe200078e00ff */
[----:B------:R-:W-:Y:S01]  /*0d90*/  LOP3.LUT R10, R9, 0x800fffff, RZ, 0xc0, !PT ;  /* 0x800fffff090a7812 */ /* 0x000fe200078ec0ff */
[----:B------:R-:W-:Y:S01]  /*0da0*/  BSSY.RECONVERGENT B1, `(.L_x_11) ;  /* 0x0000054000017945 */ /* 0x000fe20003800200 */
[C---:B------:R-:W-:Y:S02]  /*0db0*/  FSETP.GEU.AND P2, PT, |R7|.reuse, 1.469367938527859385e-39, PT ;  /* 0x001000000700780b */ /* 0x040fe40003f4e200 */
[----:B------:R-:W-:Y:S01]  /*0dc0*/  LOP3.LUT R11, R10, 0x3ff00000, RZ, 0xfc, !PT ;  /* 0x3ff000000a0b7812 */ /* 0x000fe200078efcff */
[----:B------:R-:W-:Y:S01]  /*0dd0*/  IMAD.MOV.U32 R10, RZ, RZ, R8 ;  /* 0x000000ffff0a7224 */ /* 0x000fe200078e0008 */
[----:B------:R-:W-:Y:S02]  /*0de0*/  LOP3.LUT R4, R7, 0x7ff00000, RZ, 0xc0, !PT ;  /* 0x7ff0000007047812 */ /* 0x000fe400078ec0ff */
[----:B------:R-:W-:-:S03]  /*0df0*/  LOP3.LUT R27, R9, 0x7ff00000, RZ, 0xc0, !PT ;  /* 0x7ff00000091b7812 */ /* 0x000fc600078ec0ff */
[----:B------:R-:W-:Y:S01]  /*0e00*/  @!P0 DMUL R10, R8, 8.98846567431157953865e+307 ;  /* 0x7fe00000080a8828 */ /* 0x000fe20000000000 */
[----:B------:R-:W-:-:S03]  /*0e10*/  ISETP.GE.U32.AND P1, PT, R4, R27, PT ;  /* 0x0000001b0400720c */ /* 0x000fc60003f26070 */
[----:B------:R-:W-:Y:S02]  /*0e20*/  @!P2 LOP3.LUT R5, R9, 0x7ff00000, RZ, 0xc0, !PT ;  /* 0x7ff000000905a812 */ /* 0x000fe400078ec0ff */
[----:B------:R-:W0:Y:S02]  /*0e30*/  MUFU.RCP64H R23, R11 ;  /* 0x0000000b00177308 */ /* 0x000e240000001800 */
[----:B------:R-:W-:Y:S01]  /*0e40*/  @!P2 ISETP.GE.U32.AND P3, PT, R4, R5, PT ;  /* 0x000000050400a20c */ /* 0x000fe20003f66070 */
[----:B------:R-:W-:Y:S01]  /*0e50*/  IMAD.MOV.U32 R5, RZ, RZ, 0x1ca00000 ;  /* 0x1ca00000ff057424 */ /* 0x000fe200078e00ff */
[----:B------:R-:W-:-:S04]  /*0e60*/  @!P0 LOP3.LUT R27, R11, 0x7ff00000, RZ, 0xc0, !PT ;  /* 0x7ff000000b1b8812 */ /* 0x000fc800078ec0ff */
[----:B------:R-:W-:-:S04]  /*0e70*/  @!P2 SEL R21, R5, 0x63400000, !P3 ;  /* 0x634000000515a807 */ /* 0x000fc80005800000 */
[----:B------:R-:W-:-:S04]  /*0e80*/  @!P2 LOP3.LUT R24, R21, 0x80000000, R7, 0xf8, !PT ;  /* 0x800000001518a812 */ /* 0x000fc800078ef807 */
[----:B------:R-:W-:Y:S01]  /*0e90*/  @!P2 LOP3.LUT R25, R24, 0x100000, RZ, 0xfc, !PT ;  /* 0x001000001819a812 */ /* 0x000fe200078efcff */
[----:B0-----:R-:W-:Y:S01]  /*0ea0*/  DFMA R18, R22, -R10, 1 ;  /* 0x3ff000001612742b */ /* 0x001fe2000000080a */
[----:B------:R-:W-:-:S07]  /*0eb0*/  @!P2 MOV R24, RZ ;  /* 0x000000ff0018a202 */ /* 0x000fce0000000f00 */
[----:B------:R-:W-:-:S08]  /*0ec0*/  DFMA R18, R18, R18, R18 ;  /* 0x000000121212722b */ /* 0x000fd00000000012 */
[----:B------:R-:W-:Y:S01]  /*0ed0*/  DFMA R22, R22, R18, R22 ;  /* 0x000000121616722b */ /* 0x000fe20000000016 */
[----:B------:R-:W-:Y:S01]  /*0ee0*/  SEL R19, R5, 0x63400000, !P1 ;  /* 0x6340000005137807 */ /* 0x000fe20004800000 */
[----:B------:R-:W-:-:S03]  /*0ef0*/  IMAD.MOV.U32 R18, RZ, RZ, R6 ;  /* 0x000000ffff127224 */ /* 0x000fc600078e0006 */
[----:B------:R-:W-:-:S03]  /*0f00*/  LOP3.LUT R19, R19, 0x800fffff, R7, 0xf8, !PT ;  /* 0x800fffff13137812 */ /* 0x000fc600078ef807 */
[----:B------:R-:W-:-:S03]  /*0f10*/  DFMA R20, R22, -R10, 1 ;  /* 0x3ff000001614742b */ /* 0x000fc6000000080a */
[----:B------:R-:W-:-:S05]  /*0f20*/  @!P2 DFMA R18, R18, 2, -R24 ;  /* 0x400000001212a82b */ /* 0x000fca0000000818 */
[----:B------:R-:W-:-:S08]  /*0f30*/  DFMA R20, R22, R20, R22 ;  /* 0x000000141614722b */ /* 0x000fd00000000016 */
[----:B------:R-:W-:-:S08]  /*0f40*/  DMUL R22, R20, R18 ;  /* 0x0000001214167228 */ /* 0x000fd00000000000 */
[----:B------:R-:W-:-:S08]  /*0f50*/  DFMA R24, R22, -R10, R18 ;  /* 0x8000000a1618722b */ /* 0x000fd00000000012 */
[----:B------:R-:W-:Y:S01]  /*0f60*/  DFMA R24, R20, R24, R22 ;  /* 0x000000181418722b */ /* 0x000fe20000000016 */
[----:B------:R-:W-:Y:S01]  /*0f70*/  IMAD.MOV.U32 R20, RZ, RZ, R4 ;  /* 0x000000ffff147224 */ /* 0x000fe200078e0004 */
[----:B------:R-:W-:Y:S01]  /*0f80*/  @!P2 LOP3.LUT R20, R19, 0x7ff00000, RZ, 0xc0, !PT ;  /* 0x7ff000001314a812 */ /* 0x000fe200078ec0ff */
[----:B------:R-:W-:-:S04]  /*0f90*/  VIADD R22, R27, 0xffffffff ;  /* 0xffffffff1b167836 */ /* 0x000fc80000000000 */
[----:B------:R-:W-:-:S05]  /*0fa0*/  VIADD R21, R20, 0xffffffff ;  /* 0xffffffff14157836 */ /* 0x000fca0000000000 */
[----:B------:R-:W-:-:S04]  /*0fb0*/  ISETP.GT.U32.AND P0, PT, R21, 0x7feffffe, PT ;  /* 0x7feffffe1500780c */ /* 0x000fc80003f04070 */
[----:B------:R-:W-:-:S13]  /*0fc0*/  ISETP.GT.U32.OR P0, PT, R22, 0x7feffffe, P0 ;  /* 0x7feffffe1600780c */ /* 0x000fda0000704470 */
[----:B------:R-:W-:Y:S05]  /*0fd0*/  @P0 BRA `(.L_x_12) ;  /* 0x00000000006c0947 */ /* 0x000fea0003800000 */
[----:B------:R-:W-:Y:S01]  /*0fe0*/  LOP3.LUT R7, R9, 0x7ff00000, RZ, 0xc0, !PT ;  /* 0x7ff0000009077812 */ /* 0x000fe200078ec0ff */
[----:B------:R-:W-:-:S03]  /*0ff0*/  IMAD.MOV.U32 R20, RZ, RZ, RZ ;  /* 0x000000ffff147224 */ /* 0x000fc600078e00ff */
[CC--:B------:R-:W-:Y:S02]  /*1000*/  VIADDMNMX R6, R4.reuse, -R7.reuse, 0xb9600000, !PT ;  /* 0xb960000004067446 */ /* 0x0c0fe40007800907 */
[----:B------:R-:W-:Y:S02]  /*1010*/  ISETP.GE.U32.AND P0, PT, R4, R7, PT ;  /* 0x000000070400720c */ /* 0x000fe40003f06070 */
[----:B------:R-:W-:Y:S02]  /*1020*/  VIMNMX R6, PT, PT, R6, 0x46a00000, PT ;  /* 0x46a0000006067848 */ /* 0x000fe40003fe0100 */
[----:B------:R-:W-:-:S05]  /*1030*/  SEL R5, R5, 0x63400000, !P0 ;  /* 0x6340000005057807 */ /* 0x000fca0004000000 */
[----:B------:R-:W-:-:S04]  /*1040*/  IMAD.IADD R6, R6, 0x1, -R5 ;  /* 0x0000000106067824 */ /* 0x000fc800078e0a05 */
[----:B------:R-:W-:-:S06]  /*1050*/  VIADD R21, R6, 0x7fe00000 ;  /* 0x7fe0000006157836 */ /* 0x000fcc0000000000 */
[----:B------:R-:W-:-:S10]  /*1060*/  DMUL R4, R24, R20 ;  /* 0x0000001418047228 */ /* 0x000fd40000000000 */
[----:B------:R-:W-:-:S13]  /*1070*/  FSETP.GTU.AND P0, PT, |R5|, 1.469367938527859385e-39, PT ;  /* 0x001000000500780b */ /* 0x000fda0003f0c200 */
[----:B------:R-:W-:Y:S05]  /*1080*/  @P0 BRA `(.L_x_13) ;  /* 0x0000000000940947 */ /* 0x000fea0003800000 */
[----:B------:R-:W-:Y:S01]  /*1090*/  DFMA R10, R24, -R10, R18 ;  /* 0x8000000a180a722b */ /* 0x000fe20000000012 */
[----:B------:R-:W-:-:S09]  /*10a0*/  MOV R20, RZ ;  /* 0x000000ff00147202 */ /* 0x000fd20000000f00 */
[C---:B------:R-:W-:Y:S02]  /*10b0*/  FSETP.NEU.AND P0, PT, R11.reuse, RZ, PT ;  /* 0x000000ff0b00720b */ /* 0x040fe40003f0d000 */
[----:B------:R-:W-:-:S04]  /*10c0*/  LOP3.LUT R7, R11, 0x80000000, R9, 0x48, !PT ;  /* 0x800000000b077812 */ /* 0x000fc800078e4809 */
[----:B------:R-:W-:-:S07]  /*10d0*/  LOP3.LUT R21, R7, R21, RZ, 0xfc, !PT ;  /* 0x0000001507157212 */ /* 0x000fce00078efcff */
[----:B------:R-:W-:Y:S05]  /*10e0*/  @!P0 BRA `(.L_x_13) ;  /* 0x00000000007c8947 */ /* 0x000fea0003800000 */
[----:B------:R-:W-:Y:S01]  /*10f0*/  IMAD.MOV R9, RZ, RZ, -R6 ;  /* 0x000000ffff097224 */ /* 0x000fe200078e0a06 */
[----:B------:R-:W-:Y:S01]  /*1100*/  DMUL.RP R20, R24, R20 ;  /* 0x0000001418147228 */ /* 0x000fe20000008000 */
[----:B------:R-:W-:-:S06]  /*1110*/  IMAD.MOV.U32 R8, RZ, RZ, RZ ;  /* 0x000000ffff087224 */ /* 0x000fcc00078e00ff */
[----:B------:R-:W-:-:S03]  /*1120*/  DFMA R8, R4, -R8, R24 ;  /* 0x800000080408722b */ /* 0x000fc60000000018 */
[----:B------:R-:W-:-:S03]  /*1130*/  LOP3.LUT R7, R21, R7, RZ, 0x3c, !PT ;  /* 0x0000000715077212 */ /* 0x000fc600078e3cff */
[----:B------:R-:W-:-:S04]  /*1140*/  IADD3 R8, PT, PT, -R6, -0x43300000, RZ ;  /* 0xbcd0000006087810 */ /* 0x000fc80007ffe1ff */
[----:B------:R-:W-:-:S04]  /*1150*/  FSETP.NEU.AND P0, PT, |R9|, R8, PT ;  /* 0x000000080900720b */ /* 0x000fc80003f0d200 */
[----:B------:R-:W-:Y:S02]  /*1160*/  FSEL R4, R20, R4, !P0 ;  /* 0x0000000414047208 */ /* 0x000fe40004000000 */
[----:B------:R-:W-:Y:S01]  /*1170*/  FSEL R5, R7, R5, !P0 ;  /* 0x0000000507057208 */ /* 0x000fe20004000000 */
[----:B------:R-:W-:Y:S06]  /*1180*/  BRA `(.L_x_13) ;  /* 0x0000000000547947 */ /* 0x000fec0003800000 */
.L_x_12:
[----:B------:R-:W-:-:S14]  /*1190*/  DSETP.NAN.AND P0, PT, R6, R6, PT ;  /* 0x000000060600722a */ /* 0x000fdc0003f08000 */
[----:B------:R-:W-:Y:S05]  /*11a0*/  @P0 BRA `(.L_x_14) ;  /* 0x0000000000440947 */ /* 0x000fea0003800000 */
[----:B------:R-:W-:-:S14]  /*11b0*/  DSETP.NAN.AND P0, PT, R8, R8, PT ;  /* 0x000000080800722a */ /* 0x000fdc0003f08000 */
[----:B------:R-:W-:Y:S05]  /*11c0*/  @P0 BRA `(.L_x_15) ;  /* 0x0000000000300947 */ /* 0x000fea0003800000 */
[----:B------:R-:W-:Y:S01]  /*11d0*/  ISETP.NE.AND P0, PT, R20, R27, PT ;  /* 0x0000001b1400720c */ /* 0x000fe20003f05270 */
[----:B------:R-:W-:Y:S02]  /*11e0*/  IMAD.MOV.U32 R4, RZ, RZ, 0x0 ;  /* 0x00000000ff047424 */ /* 0x000fe400078e00ff */
[----:B------:R-:W-:-:S10]  /*11f0*/  IMAD.MOV.U32 R5, RZ, RZ, -0x80000 ;  /* 0xfff80000ff057424 */ /* 0x000fd400078e00ff */
[----:B------:R-:W-:Y:S05]  /*1200*/  @!P0 BRA `(.L_x_13) ;  /* 0x0000000000348947 */ /* 0x000fea0003800000 */
[----:B------:R-:W-:Y:S02]  /*1210*/  ISETP.NE.AND P0, PT, R20, 0x7ff00000, PT ;  /* 0x7ff000001400780c */ /* 0x000fe40003f05270 */
[----:B------:R-:W-:Y:S02]  /*1220*/  LOP3.LUT R5, R7, 0x80000000, R9, 0x48, !PT ;  /* 0x8000000007057812 */ /* 0x000fe400078e4809 */
[----:B------:R-:W-:-:S13]  /*1230*/  ISETP.EQ.OR P0, PT, R27, RZ, !P0 ;  /* 0x000000ff1b00720c */ /* 0x000fda0004702670 */
[----:B------:R-:W-:Y:S01]  /*1240*/  @P0 LOP3.LUT R6, R5, 0x7ff00000, RZ, 0xfc, !PT ;  /* 0x7ff0000005060812 */ /* 0x000fe200078efcff */
[----:B------:R-:W-:Y:S02]  /*1250*/  @!P0 IMAD.MOV.U32 R4, RZ, RZ, RZ ;  /* 0x000000ffff048224 */ /* 0x000fe400078e00ff */
[----:B------:R-:W-:Y:S01]  /*1260*/  @P0 IMAD.MOV.U32 R4, RZ, RZ, RZ ;  /* 0x000000ffff040224 */ /* 0x000fe200078e00ff */
[----:B------:R-:W-:Y:S01]  /*1270*/  @P0 MOV R5, R6 ;  /* 0x0000000600050202 */ /* 0x000fe20000000f00 */
[----:B------:R-:W-:Y:S06]  /*1280*/  BRA `(.L_x_13) ;  /* 0x0000000000147947 */ /* 0x000fec0003800000 */
.L_x_15:
[----:B------:R-:W-:Y:S01]  /*1290*/  LOP3.LUT R5, R9, 0x80000, RZ, 0xfc, !PT ;  /* 0x0008000009057812 */ /* 0x000fe200078efcff */
[----:B------:R-:W-:Y:S01]  /*12a0*/  IMAD.MOV.U32 R4, RZ, RZ, R8 ;  /* 0x000000ffff047224 */ /* 0x000fe200078e0008 */
[----:B------:R-:W-:Y:S06]  /*12b0*/  BRA `(.L_x_13) ;  /* 0x0000000000087947 */ /* 0x000fec0003800000 */
.L_x_14:
[----:B------:R-:W-:Y:S01]  /*12c0*/  LOP3.LUT R5, R7, 0x80000, RZ, 0xfc, !PT ;  /* 0x0008000007057812 */ /* 0x000fe200078efcff */
[----:B------:R-:W-:-:S07]  /*12d0*/  IMAD.MOV.U32 R4, RZ, RZ, R6 ;  /* 0x000000ffff047224 */ /* 0x000fce00078e0006 */
.L_x_13:
[----:B------:R-:W-:Y:S05]  /*12e0*/  BSYNC.RECONVERGENT B1 ;  /* 0x0000000000017941 */ /* 0x000fea0003800200 */
.L_x_11:
[----:B------:R-:W-:Y:S02]  /*12f0*/  IMAD.MOV.U32 R6, RZ, RZ, R4 ;  /* 0x000000ffff067224 */ /* 0x000fe400078e0004 */
[----:B------:R-:W-:Y:S02]  /*1300*/  IMAD.MOV.U32 R7, RZ, RZ, R5 ;  /* 0x000000ffff077224 */ /* 0x000fe400078e0005 */
[----:B------:R-:W-:Y:S02]  /*1310*/  IMAD.MOV.U32 R4, RZ, RZ, R0 ;  /* 0x000000ffff047224 */ /* 0x000fe400078e0000 */
[----:B------:R-:W-:-:S04]  /*1320*/  IMAD.MOV.U32 R5, RZ, RZ, 0x0 ;  /* 0x00000000ff057424 */ /* 0x000fc800078e00ff */
[----:B------:R-:W-:Y:S05]  /*1330*/  RET.REL.NODEC R4 `(_Z6L2normPdS_S_iii) ;  /* 0xffffffec04307950 */ /* 0x000fea0003c3ffff */
        .weak           $__internal_1_$__cuda_sm20_dsqrt_rn_f64_mediumpath_v1
        .type           $__internal_1_$__cuda_sm20_dsqrt_rn_f64_mediumpath_v1,@function
        .size           $__internal_1_$__cuda_sm20_dsqrt_rn_f64_mediumpath_v1,(.L_x_47 - $__internal_1_$__cuda_sm20_dsqrt_rn_f64_mediumpath_v1)
$__internal_1_$__cuda_sm20_dsqrt_rn_f64_mediumpath_v1:
[----:B------:R-:W-:Y:S01]  /*1340*/  ISETP.GE.U32.AND P0, PT, R8, -0x3400000, PT ;  /* 0xfcc000000800780c */ /* 0x000fe20003f06070 */
[----:B------:R-:W-:Y:S01]  /*1350*/  BSSY.RECONVERGENT B1, `(.L_x_16) ;  /* 0x0000024000017945 */ /* 0x000fe20003800200 */
[----:B------:R-:W-:-:S11]  /*1360*/  MOV R20, R22 ;  /* 0x0000001600147202 */ /* 0x000fd60000000f00 */
[----:B------:R-:W-:Y:S05]  /*1370*/  @!P0 BRA `(.L_x_17) ;  /* 0x0000000000208947 */ /* 0x000fea0003800000 */
[----:B------:R-:W-:-:S10]  /*1380*/  DFMA.RM R4, R18, R20, R4 ;  /* 0x000000141204722b */ /* 0x000fd40000004004 */
[----:B------:R-:W-:-:S05]  /*1390*/  IADD3 R8, P0, PT, R4, 0x1, RZ ;  /* 0x0000000104087810 */ /* 0x000fca0007f1e0ff */
[----:B------:R-:W-:-:S06]  /*13a0*/  IMAD.X R9, RZ, RZ, R5, P0 ;  /* 0x000000ffff097224 */ /* 0x000fcc00000e0605 */
[----:B------:R-:W-:-:S08]  /*13b0*/  DFMA.RP R6, -R4, R8, R6 ;  /* 0x000000080406722b */ /* 0x000fd00000008106 */
[----:B------:R-:W-:-:S06]  /*13c0*/  DSETP.GT.AND P0, PT, R6, RZ, PT ;  /* 0x000000ff0600722a */ /* 0x000fcc0003f04000 */
[----:B------:R-:W-:Y:S02]  /*13d0*/  FSEL R4, R8, R4, P0 ;  /* 0x0000000408047208 */ /* 0x000fe40000000000 */
[----:B------:R-:W-:Y:S01]  /*13e0*/  FSEL R5, R9, R5, P0 ;  /* 0x0000000509057208 */ /* 0x000fe20000000000 */
[----:B------:R-:W-:Y:S06]  /*13f0*/  BRA `(.L_x_18) ;  /* 0x0000000000647947 */ /* 0x000fec0003800000 */
.L_x_17:
[----:B------:R-:W-:-:S14]  /*1400*/  DSETP.NE.AND P0, PT, R6, RZ, PT ;  /* 0x000000ff0600722a */ /* 0x000fdc0003f05000 */
[----:B------:R-:W-:Y:S05]  /*1410*/  @!P0 BRA `(.L_x_19) ;  /* 0x0000000000588947 */ /* 0x000fea0003800000 */
[----:B------:R-:W-:-:S13]  /*1420*/  ISETP.GE.AND P0, PT, R7, RZ, PT ;  /* 0x000000ff0700720c */ /* 0x000fda0003f06270 */
[----:B------:R-:W-:Y:S02]  /*1430*/  @!P0 IMAD.MOV.U32 R4, RZ, RZ, 0x0 ;  /* 0x00000000ff048424 */ /* 0x000fe400078e00ff */
[----:B------:R-:W-:Y:S01]  /*1440*/  @!P0 IMAD.MOV.U32 R5, RZ, RZ, -0x80000 ;  /* 0xfff80000ff058424 */ /* 0x000fe200078e00ff */
[----:B------:R-:W-:Y:S06]  /*1450*/  @!P0 BRA `(.L_x_18) ;  /* 0x00000000004c8947 */ /* 0x000fec0003800000 */
[----:B------:R-:W-:-:S13]  /*1460*/  ISETP.GT.AND P0, PT, R7, 0x7fefffff, PT ;  /* 0x7fefffff0700780c */ /* 0x000fda0003f04270 */
[----:B------:R-:W-:Y:S05]  /*1470*/  @P0 BRA `(.L_x_19) ;  /* 0x0000000000400947 */ /* 0x000fea0003800000 */
[----:B------:R-:W-:Y:S01]  /*1480*/  DMUL R4, R6, 8.11296384146066816958e+31 ;  /* 0x4690000006047828 */ /* 0x000fe20000000000 */
[----:B------:R-:W-:Y:S02]  /*1490*/  IMAD.MOV.U32 R10, RZ, RZ, 0x0 ;  /* 0x00000000ff0a7424 */ /* 0x000fe400078e00ff */
[----:B------:R-:W-:Y:S02]  /*14a0*/  IMAD.MOV.U32 R6, RZ, RZ, RZ ;  /* 0x000000ffff067224 */ /* 0x000fe400078e00ff */
[----:B------:R-:W-:Y:S01]  /*14b0*/  IMAD.MOV.U32 R11, RZ, RZ, 0x3fd80000 ;  /* 0x3fd80000ff0b7424 */ /* 0x000fe200078e00ff */
[----:B------:R-:W0:Y:S03]  /*14c0*/  MUFU.RSQ64H R7, R5 ;  /* 0x0000000500077308 */ /* 0x000e260000001c00 */
[----:B0-----:R-:W-:-:S08]  /*14d0*/  DMUL R8, R6, R6 ;  /* 0x0000000606087228 */ /* 0x001fd00000000000 */
[----:B------:R-:W-:-:S08]  /*14e0*/  DFMA R8, R4, -R8, 1 ;  /* 0x3ff000000408742b */ /* 0x000fd00000000808 */
[----:B------:R-:W-:Y:S02]  /*14f0*/  DFMA R10, R8, R10, 0.5 ;  /* 0x3fe00000080a742b */ /* 0x000fe4000000000a */
[----:B------:R-:W-:-:S08]  /*1500*/  DMUL R8, R6, R8 ;  /* 0x0000000806087228 */ /* 0x000fd00000000000 */
[----:B------:R-:W-:-:S08]  /*1510*/  DFMA R8, R10, R8, R6 ;  /* 0x000000080a08722b */ /* 0x000fd00000000006 */
[----:B------:R-:W-:Y:S02]  /*1520*/  DMUL R6, R4, R8 ;  /* 0x0000000804067228 */ /* 0x000fe40000000000 */
[----:B------:R-:W-:-:S06]  /*1530*/  IADD3 R9, PT, PT, R9, -0x100000, RZ ;  /* 0xfff0000009097810 */ /* 0x000fcc0007ffe0ff */
[----:B------:R-:W-:-:S08]  /*1540*/  DFMA R10, R6, -R6, R4 ;  /* 0x80000006060a722b */ /* 0x000fd00000000004 */
[----:B------:R-:W-:-:S10]  /*1550*/  DFMA R4, R8, R10, R6 ;  /* 0x0000000a0804722b */ /* 0x000fd40000000006 */
[----:B------:R-:W-:Y:S01]  /*1560*/  VIADD R5, R5, 0xfcb00000 ;  /* 0xfcb0000005057836 */ /* 0x000fe20000000000 */
[----:B------:R-:W-:Y:S06]  /*1570*/  BRA `(.L_x_18) ;  /* 0x0000000000047947 */ /* 0x000fec0003800000 */
.L_x_19:
[----:B------:R-:W-:-:S11]  /*1580*/  DADD R4, R6, R6 ;  /* 0x0000000006047229 */ /* 0x000fd60000000006 */
.L_x_18:
[----:B------:R-:W-:Y:S05]  /*1590*/  BSYNC.RECONVERGENT B1 ;  /* 0x0000000000017941 */ /* 0x000fea0003800200 */
.L_x_16:
[----:B------:R-:W-:Y:S02]  /*15a0*/  IMAD.MOV.U32 R10, RZ, RZ, R4 ;  /* 0x000000ffff0a7224 */ /* 0x000fe400078e0004 */
[----:B------:R-:W-:Y:S02]  /*15b0*/  IMAD.MOV.U32 R11, RZ, RZ, R5 ;  /* 0x000000ffff0b7224 */ /* 0x000fe400078e0005 */
[----:B------:R-:W-:Y:S02]  /*15c0*/  IMAD.MOV.U32 R4, RZ, RZ, R0 ;  /* 0x000000ffff047224 */ /* 0x000fe400078e0000 */
[----:B------:R-:W-:-:S04]  /*15d0*/  IMAD.MOV.U32 R5, RZ, RZ, 0x0 ;  /* 0x00000000ff057424 */ /* 0x000fc800078e00ff */
[----:B------:R-:W-:Y:S05]  /*15e0*/  RET.REL.NODEC R4 `(_Z6L2normPdS_S_iii) ;  /* 0xffffffe804847950 */ /* 0x000fea0003c3ffff */
.L_x_20:
[----:B------:R-:W-:-:S00]  /*15f0*/  BRA `(.L_x_20) ;  /* 0xfffffffc00fc7947 */ /* 0x000fc0000383ffff */
[----:B------:R-:W-:-:S00]  /*1600*/  NOP ;  /* 0x0000000000007918 */ /* 0x000fc00000000000 */
[----:B------:R-:W-:-:S00]  /*1610*/  NOP ;  /* 0x0000000000007918 */ /* 0x000fc00000000000 */
[----:B------:R-:W-:-:S00]  /*1620*/  NOP ;  /* 0x0000000000007918 */ /* 0x000fc00000000000 */
[----:B------:R-:W-:-:S00]  /*1630*/  NOP ;  /* 0x0000000000007918 */ /* 0x000fc00000000000 */
[----:B------:R-:W-:-:S00]  /*1640*/  NOP ;  /* 0x0000000000007918 */ /* 0x000fc00000000000 */
[----:B------:R-:W-:-:S00]  /*1650*/  NOP ;  /* 0x0000000000007918 */ /* 0x000fc00000000000 */
[----:B------:R-:W-:-:S00]  /*1660*/  NOP ;  /* 0x0000000000007918 */ /* 0x000fc00000000000 */
[----:B------:R-:W-:-:S00]  /*1670*/  NOP ;  /* 0x0000000000007918 */ /* 0x000fc00000000000 */
.L_x_47:


//--------------------- .text._Z12compute_binsPdPhii --------------------------
	.section	.text._Z12compute_binsPdPhii,"ax",@progbits
	.align	128
        .global         _Z12compute_binsPdPhii
        .type           _Z12compute_binsPdPhii,@function
        .size           _Z12compute_binsPdPhii,(.L_x_49 - _Z12compute_binsPdPhii)
        .other          _Z12compute_binsPdPhii,@"STO_CUDA_ENTRY STV_DEFAULT"
_Z12compute_binsPdPhii:
.text._Z12compute_binsPdPhii:
[----:B------:R-:W0:Y:S01]  /*0000*/  LDC R1, c[0x0][0x37c] ;  /* 0x0000df00ff017b82 */ /* 0x000e220000000800 */
[----:B------:R-:W1:Y:S07]  /*0010*/  S2R R0, SR_TID.X ;  /* 0x0000000000007919 */ /* 0x000e6e0000002100 */
[----:B------:R-:W1:Y:S01]  /*0020*/  S2UR UR4, SR_CTAID.X ;  /* 0x00000000000479c3 */ /* 0x000e620000002500 */
[----:B------:R-:W2:Y:S01]  /*0030*/  LDCU UR5, c[0x0][0x390] ;  /* 0x00007200ff0577ac */ /* 0x000ea20008000800 */
[----:B------:R-:W-:-:S02]  /*0040*/  HFMA2 R11, -RZ, RZ, 2.173828125, 0 ;  /* 0x40590000ff0b7431 */ /* 0x000fc400000001ff */
[----:B0-----:R-:W-:Y:S01]  /*0050*/  VIADD R1, R1, 0xffffffb0 ;  /* 0xffffffb001017836 */ /* 0x001fe20000000000 */
[----:B------:R-:W-:Y:S01]  /*0060*/  CS2R R20, SRZ ;  /* 0x0000000000147805 */ /* 0x000fe2000001ff00 */
[----:B------:R-:W-:Y:S02]  /*0070*/  IMAD.MOV.U32 R22, RZ, RZ, 0x0 ;  /* 0x00000000ff167424 */ /* 0x000fe400078e00ff */
[----:B------:R-:W-:Y:S01]  /*0080*/  IMAD.MOV.U32 R23, RZ, RZ, 0x40340000 ;  /* 0x40340000ff177424 */ /* 0x000fe200078e00ff */
[----:B------:R-:W1:Y:S01]  /*0090*/  LDC R3, c[0x0][0x360] ;  /* 0x0000d800ff037b82 */ /* 0x000e620000000800 */
[----:B------:R-:W-:Y:S02]  /*00a0*/  IMAD.MOV.U32 R4, RZ, RZ, 0x0 ;  /* 0x00000000ff047424 */ /* 0x000fe400078e00ff */
[----:B------:R-:W-:Y:S01]  /*00b0*/  IMAD.MOV.U32 R5, RZ, RZ, 0x40440000 ;  /* 0x40440000ff057424 */ /* 0x000fe200078e00ff */
[----:B------:R0:W-:Y:S01]  /*00c0*/  STL.128 [R1], R20 ;  /* 0x0000001401007387 */ /* 0x0001e20000100c00 */
[----:B------:R-:W-:-:S02]  /*00d0*/  IMAD.MOV.U32 R6, RZ, RZ, 0x0 ;  /* 0x00000000ff067424 */ /* 0x000fc400078e00ff */
[----:B------:R-:W-:Y:S02]  /*00e0*/  IMAD.MOV.U32 R7, RZ, RZ, 0x404e0000 ;  /* 0x404e0000ff077424 */ /* 0x000fe400078e00ff */
[----:B------:R-:W-:Y:S02]  /*00f0*/  IMAD.MOV.U32 R8, RZ, RZ, 0x0 ;  /* 0x00000000ff087424 */ /* 0x000fe400078e00ff */
[----:B------:R-:W-:Y:S01]  /*0100*/  IMAD.MOV.U32 R9, RZ, RZ, 0x40540000 ;  /* 0x40540000ff097424 */ /* 0x000fe200078e00ff */
[----:B------:R0:W-:Y:S01]  /*0110*/  STL.128 [R1+0x10], R4 ;  /* 0x0000100401007387 */ /* 0x0001e20000100c00 */
[----:B------:R-:W-:Y:S02]  /*0120*/  IMAD.MOV.U32 R10, RZ, RZ, 0x0 ;  /* 0x00000000ff0a7424 */ /* 0x000fe400078e00ff */
[----:B------:R-:W-:Y:S02]  /*0130*/  IMAD.MOV.U32 R12, RZ, RZ, 0x0 ;  /* 0x00000000ff0c7424 */ /* 0x000fe400078e00ff */
[----:B------:R-:W-:Y:S01]  /*0140*/  IMAD.MOV.U32 R13, RZ, RZ, 0x405e0000 ;  /* 0x405e0000ff0d7424 */ /* 0x000fe200078e00ff */
[----:B------:R0:W-:Y:S01]  /*0150*/  STL.128 [R1+0x20], R8 ;  /* 0x0000200801007387 */ /* 0x0001e20000100c00 */
[----:B------:R-:W-:-:S02]  /*0160*/  IMAD.MOV.U32 R14, RZ, RZ, 0x0 ;  /* 0x00000000ff0e7424 */ /* 0x000fc400078e00ff */
[----:B------:R-:W-:Y:S02]  /*0170*/  IMAD.MOV.U32 R15, RZ, RZ, 0x40618000 ;  /* 0x40618000ff0f7424 */ /* 0x000fe400078e00ff */
[----:B------:R-:W-:Y:S02]  /*0180*/  IMAD.MOV.U32 R16, RZ, RZ, 0x0 ;  /* 0x00000000ff107424 */ /* 0x000fe400078e00ff */
[----:B-1----:R-:W-:Y:S01]  /*0190*/  IMAD R0, R3, UR4, R0 ;  /* 0x0000000403007c24 */ /* 0x002fe2000f8e0200 */
[----:B------:R0:W-:Y:S01]  /*01a0*/  STL.128 [R1+0x30], R12 ;  /* 0x0000300c01007387 */ /* 0x0001e20000100c00 */
[----:B------:R-:W-:Y:S02]  /*01b0*/  IMAD.MOV.U32 R17, RZ, RZ, 0x40640000 ;  /* 0x40640000ff117424 */ /* 0x000fe400078e00ff */
[----:B------:R-:W-:Y:S01]  /*01c0*/  IMAD.MOV.U32 R18, RZ, RZ, 0x0 ;  /* 0x00000000ff127424 */ /* 0x000fe200078e00ff */
[----:B--2---:R-:W-:Y:S01]  /*01d0*/  ISETP.GE.AND P0, PT, R0, UR5, PT ;  /* 0x0000000500007c0c */ /* 0x004fe2000bf06270 */
[----:B------:R-:W-:-:S05]  /*01e0*/  IMAD.MOV.U32 R19, RZ, RZ, 0x40668000 ;  /* 0x40668000ff137424 */ /* 0x000fca00078e00ff */
[----:B------:R0:W-:Y:S07]  /*01f0*/  STL.128 [R1+0x40], R16 ;  /* 0x0000401001007387 */ /* 0x0001ee0000100c00 */
[----:B------:R-:W-:Y:S05]  /*0200*/  @P0 EXIT ;  /* 0x000000000000094d */ /* 0x000fea0003800000 */
[----:B------:R-:W1:Y:S01]  /*0210*/  S2R R2, SR_TID.Y ;  /* 0x0000000000027919 */ /* 0x000e620000002200 */
[----:B------:R-:W2:Y:S01]  /*0220*/  LDCU UR5, c[0x0][0x394] ;  /* 0x00007280ff0577ac */ /* 0x000ea20008000800 */
[----:B0-----:R-:W-:Y:S01]  /*0230*/  IMAD.MOV.U32 R9, RZ, RZ, R0 ;  /* 0x000000ffff097224 */ /* 0x001fe200078e0000 */
[----:B------:R-:W1:Y:S01]  /*0240*/  S2R R5, SR_CTAID.Y ;  /* 0x0000000000057919 */ /* 0x000e620000002600 */
[----:B------:R-:W0:Y:S01]  /*0250*/  LDCU UR7, c[0x0][0x364] ;  /* 0x00006c80ff0777ac */ /* 0x000e220008000800 */
[----:B------:R-:W0:Y:S01]  /*0260*/  LDCU UR6, c[0x0][0x374] ;  /* 0x00006e80ff0677ac */ /* 0x000e220008000800 */
[----:B------:R-:W3:Y:S01]  /*0270*/  LDCU UR8, c[0x0][0x370] ;  /* 0x00006e00ff0877ac */ /* 0x000ee20008000800 */
[----:B------:R-:W4:Y:S01]  /*0280*/  LDCU.64 UR10, c[0x0][0x358] ;  /* 0x00006b00ff0a77ac */ /* 0x000f220008000a00 */
[----:B--2---:R-:W-:Y:S01]  /*0290*/  USHF.R.S32.HI UR4, URZ, 0x1f, UR5 ;  /* 0x0000001fff047899 */ /* 0x004fe20008011405 */
[----:B------:R-:W2:Y:S03]  /*02a0*/  LDCU UR9, c[0x0][0x394] ;  /* 0x00007280ff0977ac */ /* 0x000ea60008000800 */
[----:B------:R-:W-:-:S02]  /*02b0*/  ULEA.HI UR5, UR4, UR5, URZ, 0x3 ;  /* 0x0000000504057291 */ /* 0x000fc4000f8f18ff */
[----:B0-----:R-:W-:Y:S01]  /*02c0*/  UIMAD UR4, UR7, UR6, URZ ;  /* 0x00000006070472a4 */ /* 0x001fe2000f8e02ff */
[----:B---3--:R-:W-:Y:S01]  /*02d0*/  IMAD R8, R3, UR8, RZ ;  /* 0x0000000803087c24 */ /* 0x008fe2000f8e02ff */
[----:B------:R-:W-:Y:S01]  /*02e0*/  USHF.R.S32.HI UR5, URZ, 0x3, UR5 ;  /* 0x00000003ff057899 */ /* 0x000fe20008011405 */
[----:B-1--4-:R-:W-:-:S11]  /*02f0*/  IMAD R2, R5, UR7, R2 ;  /* 0x0000000705027c24 */ /* 0x012fd6000f8e0202 */
.L_x_35:
[----:B0-----:R-:W0:Y:S01]  /*0300*/  LDC R11, c[0x0][0x394] ;  /* 0x0000e500ff0b7b82 */ /* 0x001e220000000800 */
[----:B------:R-:W-:Y:S01]  /*0310*/  BSSY B1, `(.L_x_21) ;  /* 0x000013a000017945 */ /* 0x000fe20003800000 */
[----:B0-----:R-:W-:-:S13]  /*0320*/  ISETP.GE.AND P0, PT, R2, R11, PT ;  /* 0x0000000b0200720c */ /* 0x001fda0003f06270 */
[----:B------:R-:W-:Y:S05]  /*0330*/  @P0 BRA `(.L_x_22) ;  /* 0x0000001000dc0947 */ /* 0x000fea0003800000 */
[----:B------:R-:W0:Y:S01]  /*0340*/  LDCU UR6, c[0x0][0x390] ;  /* 0x00007200ff0677ac */ /* 0x000e220008000800 */
[----:B------:R-:W-:Y:S01]  /*0350*/  SHF.R.S32.HI R0, RZ, 0x1f, R9 ;  /* 0x0000001fff007819 */ /* 0x000fe20000011409 */
[C-C-:B------:R-:W-:Y:S01]  /*0360*/  IMAD R3, R9.reuse, R11, R11.reuse ;  /* 0x0000000b09037224 */ /* 0x140fe200078e020b */
[----:B------:R-:W-:Y:S01]  /*0370*/  IADD3 R5, PT, PT, R9, -0x1, RZ ;  /* 0xffffffff09057810 */ /* 0x000fe20007ffe0ff */
[----:B------:R-:W-:Y:S01]  /*0380*/  BSSY B0, `(.L_x_23) ;  /* 0x0000131000007945 */ /* 0x000fe20003800000 */
[----:B------:R-:W-:Y:S01]  /*0390*/  LEA.HI R0, R0, R9, RZ, 0x3 ;  /* 0x0000000900007211 */ /* 0x000fe200078f18ff */
[----:B------:R-:W-:Y:S02]  /*03a0*/  IMAD.IADD R7, R2, 0x1, -R11 ;  /* 0x0000000102077824 */ /* 0x000fe400078e0a0b */
[-C--:B------:R-:W-:Y:S01]  /*03b0*/  IMAD R6, R5, R11.reuse, R2 ;  /* 0x0000000b05067224 */ /* 0x080fe200078e0202 */
[----:B------:R-:W-:Y:S01]  /*03c0*/  SHF.R.S32.HI R0, RZ, 0x3, R0 ;  /* 0x00000003ff007819 */ /* 0x000fe20000011400 */
[----:B------:R-:W-:-:S02]  /*03d0*/  IMAD R5, R9, R11, R2 ;  /* 0x0000000b09057224 */ /* 0x000fc400078e0202 */
[C---:B------:R-:W-:Y:S02]  /*03e0*/  VIADD R4, R2.reuse, 0x1 ;  /* 0x0000000102047836 */ /* 0x040fe40000000000 */
[----:B------:R-:W-:Y:S01]  /*03f0*/  IMAD.IADD R3, R2, 0x1, R3 ;  /* 0x0000000102037824 */ /* 0x000fe200078e0203 */
[----:B------:R-:W-:Y:S01]  /*0400*/  LOP3.LUT R2, RZ, R2, RZ, 0x33, !PT ;  /* 0x00000002ff027212 */ /* 0x000fe200078e33ff */
[----:B------:R-:W-:Y:S01]  /*0410*/  IMAD R0, R0, UR5, RZ ;  /* 0x0000000500007c24 */ /* 0x000fe2000f8e02ff */
[----:B0-----:R-:W-:-:S06]  /*0420*/  UIADD3 UR6, UPT, UPT, UR6, -0x1, URZ ;  /* 0xffffffff06067890 */ /* 0x001fcc000fffe0ff */
[----:B------:R-:W-:-:S04]  /*0430*/  ISETP.NE.AND P0, PT, R9, UR6, PT ;  /* 0x0000000609007c0c */ /* 0x000fc8000bf05270 */
[----:B------:R-:W-:-:S13]  /*0440*/  ISETP.EQ.OR P0, PT, R9, RZ, !P0 ;  /* 0x000000ff0900720c */ /* 0x000fda0004702670 */
.L_x_34:
[----:B------:R-:W-:Y:S01]  /*0450*/  ISETP.NE.AND P1, PT, R7, -0x1, PT ;  /* 0xffffffff0700780c */ /* 0x000fe20003f25270 */
[----:B0-----:R-:W0:Y:S03]  /*0460*/  @!P0 LDC.64 R16, c[0x0][0x388] ;  /* 0x0000e200ff108b82 */ /* 0x001e260000000a00 */
[----:B------:R-:W-:-:S13]  /*0470*/  ISETP.EQ.OR P1, PT, R2, -0x1, !P1 ;  /* 0xffffffff0200780c */ /* 0x000fda0004f22670 */
[----:B------:R-:W1:Y:S01]  /*0480*/  @!P1 LDC.64 R20, c[0x0][0x388] ;  /* 0x0000e200ff149b82 */ /* 0x000e620000000a00 */
[CC--:B0-----:R-:W-:Y:S02]  /*0490*/  @!P0 IADD3 R14, P2, PT, R3.reuse, R16.reuse, RZ ;  /* 0x00000010030e8210 */ /* 0x0c1fe40007f5e0ff */
[C---:B------:R-:W-:Y:S02]  /*04a0*/  @!P0 IADD3 R16, P3, PT, R6.reuse, R16, RZ ;  /* 0x0000001006108210 */ /* 0x040fe40007f7e0ff */
[-C--:B------:R-:W-:Y:S02]  /*04b0*/  @!P0 LEA.HI.X.SX32 R15, R3, R17.reuse, 0x1, P2 ;  /* 0x00000011030f8211 */ /* 0x080fe400010f0eff */
[----:B------:R-:W-:-:S03]  /*04c0*/  @!P0 LEA.HI.X.SX32 R17, R6, R17, 0x1, P3 ;  /* 0x0000001106118211 */ /* 0x000fc600018f0eff */
[----:B------:R-:W3:Y:S04]  /*04d0*/  @!P0 LDG.E.U8 R14, desc[UR10][R14.64] ;  /* 0x0000000a0e0e8981 */ /* 0x000ee8000c1e1100 */
[----:B------:R-:W3:Y:S01]  /*04e0*/  @!P0 LDG.E.U8 R17, desc[UR10][R16.64] ;  /* 0x0000000a10118981 */ /* 0x000ee2000c1e1100 */
[----:B-1----:R-:W-:-:S04]  /*04f0*/  @!P1 IADD3 R20, P2, PT, R5, R20, RZ ;  /* 0x0000001405149210 */ /* 0x002fc80007f5e0ff */
[----:B------:R-:W-:-:S05]  /*0500*/  @!P1 LEA.HI.X.SX32 R21, R5, R21, 0x1, P2 ;  /* 0x0000001505159211 */ /* 0x000fca00010f0eff */
[----:B------:R-:W4:Y:S04]  /*0510*/  @!P1 LDG.E.U8 R18, desc[UR10][R20.64+0x1] ;  /* 0x0000010a14129981 */ /* 0x000f28000c1e1100 */
[----:B------:R0:W4:Y:S01]  /*0520*/  @!P1 LDG.E.U8 R19, desc[UR10][R20.64+-0x1] ;  /* 0xffffff0a14139981 */ /* 0x000122000c1e1100 */
[----:B------:R-:W-:Y:S02]  /*0530*/  CS2R R10, SRZ ;  /* 0x00000000000a7805 */ /* 0x000fe4000001ff00 */
[----:B------:R-:W-:Y:S01]  /*0540*/  CS2R R12, SRZ ;  /* 0x00000000000c7805 */ /* 0x000fe2000001ff00 */
[----:B0-----:R-:W-:Y:S01]  /*0550*/  IMAD.MOV.U32 R20, RZ, RZ, 0x1 ;  /* 0x00000001ff147424 */ /* 0x001fe200078e00ff */
[----:B------:R-:W-:Y:S05]  /*0560*/  YIELD ;  /* 0x0000000000007946 */ /* 0x000fea0003800000 */
[----:B------:R-:W-:Y:S01]  /*0570*/  BSSY.RECONVERGENT B2, `(.L_x_24) ;  /* 0x000001f000027945 */ /* 0x000fe20003800200 */
[----:B---3--:R-:W-:-:S04]  /*0580*/  @!P0 IMAD.IADD R22, R14, 0x1, -R17 ;  /* 0x000000010e168824 */ /* 0x008fc800078e0a11 */
[----:B------:R-:W0:Y:S01]  /*0590*/  @!P0 I2F.F64 R10, R22 ;  /* 0x00000016000a8312 */ /* 0x000e220000201c00 */
[----:B----4-:R-:W-:-:S07]  /*05a0*/  @!P1 IMAD.IADD R24, R18, 0x1, -R19 ;  /* 0x0000000112189824 */ /* 0x010fce00078e0a13 */
[----:B------:R-:W1:Y:S01]  /*05b0*/  @!P1 I2F.F64 R12, R24 ;  /* 0x00000018000c9312 */ /* 0x000e620000201c00 */
[----:B0-----:R-:W-:Y:S02]  /*05c0*/  DADD R18, -RZ, |R10| ;  /* 0x00000000ff127229 */ /* 0x001fe4000000050a */
[----:B-1----:R-:W-:Y:S02]  /*05d0*/  DADD R16, -RZ, |R12| ;  /* 0x00000000ff107229 */ /* 0x002fe4000000050c */
[----:B------:R-:W-:-:S08]  /*05e0*/  DSETP.GT.AND P2, PT, |R12|, |R10|, PT ;  /* 0x4000000a0c00722a */ /* 0x000fd00003f44200 */
[----:B------:R-:W-:-:S04]  /*05f0*/  FSEL R15, R17, R19, P2 ;  /* 0x00000013110f7208 */ /* 0x000fc80001000000 */
[----:B------:R-:W0:Y:S01]  /*0600*/  MUFU.RCP64H R21, R15 ;  /* 0x0000000f00157308 */ /* 0x000e220000001800 */
[----:B------:R-:W-:-:S06]  /*0610*/  FSEL R14, R16, R18, P2 ;  /* 0x00000012100e7208 */ /* 0x000fcc0001000000 */
[----:B0-----:R-:W-:-:S08]  /*0620*/  DFMA R22, -R14, R20, 1 ;  /* 0x3ff000000e16742b */ /* 0x001fd00000000114 */
[----:B------:R-:W-:-:S08]  /*0630*/  DFMA R22, R22, R22, R22 ;  /* 0x000000161616722b */ /* 0x000fd00000000016 */
[----:B------:R-:W-:-:S08]  /*0640*/  DFMA R22, R20, R22, R20 ;  /* 0x000000161416722b */ /* 0x000fd00000000014 */
[----:B------:R-:W-:Y:S01]  /*0650*/  DFMA R20, -R14, R22, 1 ;  /* 0x3ff000000e14742b */ /* 0x000fe20000000116 */
[----:B------:R-:W-:Y:S02]  /*0660*/  FSEL R18, R18, R16, P2 ;  /* 0x0000001012127208 */ /* 0x000fe40001000000 */
[----:B------:R-:W-:-:S05]  /*0670*/  FSEL R19, R19, R17, P2 ;  /* 0x0000001113137208 */ /* 0x000fca0001000000 */
[----:B------:R-:W-:-:S08]  /*0680*/  DFMA R22, R22, R20, R22 ;  /* 0x000000141616722b */ /* 0x000fd00000000016 */
[----:B------:R-:W-:-:S08]  /*0690*/  DMUL R16, R22, R18 ;  /* 0x0000001216107228 */ /* 0x000fd00000000000 */
[----:B------:R-:W-:-:S08]  /*06a0*/  DFMA R20, -R14, R16, R18 ;  /* 0x000000100e14722b */ /* 0x000fd00000000112 */
[----:B------:R-:W-:Y:S01]  /*06b0*/  DFMA R22, R22, R20, R16 ;  /* 0x000000141616722b */ /* 0x000fe20000000010 */
[----:B------:R-:W-:-:S09]  /*06c0*/  FSETP.GEU.AND P3, PT, |R19|, 6.5827683646048100446e-37, PT ;  /* 0x036000001300780b */ /* 0x000fd20003f6e200 */
[----:B------:R-:W-:-:S05]  /*06d0*/  FFMA R20, RZ, R15, R23 ;  /* 0x0000000fff147223 */ /* 0x000fca0000000017 */
[----:B------:R-:W-:Y:S01]  /*06e0*/  FSETP.GT.AND P1, PT, |R20|, 1.469367938527859385e-39, PT ;  /* 0x001000001400780b */ /* 0x000fe20003f24200 */
[----:B------:R-:W-:-:S08]  /*06f0*/  DMUL R16, R12, R12 ;  /* 0x0000000c0c107228 */ /* 0x000fd00000000000 */
[----:B------:R-:W-:-:S04]  /*0700*/  DFMA R16, R10, R10, R16 ;  /* 0x0000000a0a10722b */ /* 0x000fc80000000010 */
[----:B------:R-:W-:Y:S07]  /*0710*/  @P1 BRA P3, `(.L_x_25) ;  /* 0x0000000000101947 */ /* 0x000fee0001800000 */
[----:B------:R-:W-:Y:S01]  /*0720*/  IMAD.MOV.U32 R22, RZ, RZ, R14 ;  /* 0x000000ffff167224 */ /* 0x000fe200078e000e */
[----:B------:R-:W-:Y:S01]  /*0730*/  MOV R28, 0x760 ;  /* 0x00000760001c7802 */ /* 0x000fe20000000f00 */
[----:B------:R-:W-:-:S07]  /*0740*/  IMAD.MOV.U32 R23, RZ, RZ, R15 ;  /* 0x000000ffff177224 */ /* 0x000fce00078e000f */
[----:B--2---:R-:W-:Y:S05]  /*0750*/  CALL.REL.NOINC `($__internal_2_$__cuda_sm20_div_rn_f64_full) ;  /* 0x0000000c00ec7944 */ /* 0x004fea0003c00000 */
.L_x_25:
[----:B--2---:R-:W-:Y:S05]  /*0760*/  BSYNC.RECONVERGENT B2 ;  /* 0x0000000000027941 */ /* 0x004fea0003800200 */
.L_x_24:
[----:B------:R-:W-:Y:S01]  /*0770*/  DMUL R24, R22, R22 ;  /* 0x0000001616187228 */ /* 0x000fe20000000000 */
[----:B------:R-:W-:Y:S01]  /*0780*/  IMAD.MOV.U32 R18, RZ, RZ, -0x2449a4b7 ;  /* 0xdbb65b49ff127424 */ /* 0x000fe200078e00ff */
[----:B------:R-:W-:Y:S01]  /*0790*/  MOV R19, 0x3f2d3b63 ;  /* 0x3f2d3b6300137802 */ /* 0x000fe20000000f00 */
[----:B------:R-:W-:Y:S01]  /*07a0*/  UMOV UR6, 0x2a25ff7e ;  /* 0x2a25ff7e00067882 */ /* 0x000fe20000000000 */
[----:B------:R-:W-:Y:S01]  /*07b0*/  UMOV UR7, 0x3ef53e1d ;  /* 0x3ef53e1d00077882 */ /* 0x000fe20000000000 */
[----:B------:R-:W-:Y:S01]  /*07c0*/  IMAD.MOV.U32 R28, RZ, RZ, 0x0 ;  /* 0x00000000ff1c7424 */ /* 0x000fe200078e00ff */
[----:B------:R-:W-:Y:S01]  /*07d0*/  ISETP.GE.AND P3, PT, R11, RZ, PT ;  /* 0x000000ff0b00720c */ /* 0x000fe20003f66270 */
[----:B------:R-:W-:Y:S01]  /*07e0*/  IMAD.MOV.U32 R29, RZ, RZ, 0x3fd80000 ;  /* 0x3fd80000ff1d7424 */ /* 0x000fe200078e00ff */
[----:B------:R-:W-:Y:S01]  /*07f0*/  DFMA R18, R24, -UR6, R18 ;  /* 0x8000000618127c2b */ /* 0x000fe20008000012 */
[----:B------:R-:W-:Y:S01]  /*0800*/  UMOV UR6, 0x8dde082e ;  /* 0x8dde082e00067882 */ /* 0x000fe20000000000 */
[----:B------:R-:W-:Y:S01]  /*0810*/  UMOV UR7, 0x3f531278 ;  /* 0x3f53127800077882 */ /* 0x000fe20000000000 */
[----:B------:R-:W-:Y:S01]  /*0820*/  DSETP.NEU.AND P4, PT, R14, RZ, PT ;  /* 0x000000ff0e00722a */ /* 0x000fe20003f8d000 */
[----:B------:R-:W-:Y:S01]  /*0830*/  @P2 PLOP3.LUT P1, PT, P3, PT, PT, 0x80, 0x8 ;  /* 0x000000000008281c */ /* 0x000fe20001f2f070 */
[----:B------:R-:W-:Y:S03]  /*0840*/  BSSY.RECONVERGENT B2, `(.L_x_26) ;  /* 0x000005e000027945 */ /* 0x000fe60003800200 */
[----:B------:R-:W-:Y:S01]  /*0850*/  DFMA R18, R24, R18, -UR6 ;  /* 0x8000000618127e2b */ /* 0x000fe20008000012 */
[----:B------:R-:W-:Y:S01]  /*0860*/  UMOV UR6, 0xc8249315 ;  /* 0xc824931500067882 */ /* 0x000fe20000000000 */
[----:B------:R-:W-:-:S06]  /*0870*/  UMOV UR7, 0x3f6f9690 ;  /* 0x3f6f969000077882 */ /* 0x000fcc0000000000 */
[----:B------:R-:W-:Y:S01]  /*0880*/  DFMA R18, R24, R18, UR6 ;  /* 0x0000000618127e2b */ /* 0x000fe20008000012 */
[----:B------:R-:W-:Y:S01]  /*0890*/  UMOV UR6, 0xabc7cf0d ;  /* 0xabc7cf0d00067882 */ /* 0x000fe20000000000 */
[----:B------:R-:W-:Y:S01]  /*08a0*/  UMOV UR7, 0x3f82cf5a ;  /* 0x3f82cf5a00077882 */ /* 0x000fe20000000000 */
[----:B------:R-:W-:-:S05]  /*08b0*/  @P4 IMAD.MOV.U32 R31, RZ, RZ, 0x4002d97c ;  /* 0x4002d97cff1f4424 */ /* 0x000fca00078e00ff */
[----:B------:R-:W-:Y:S01]  /*08c0*/  DFMA R18, R24, R18, -UR6 ;  /* 0x8000000618127e2b */ /* 0x000fe20008000012 */
[----:B------:R-:W-:Y:S01]  /*08d0*/  UMOV UR6, 0xb2a3bfde ;  /* 0xb2a3bfde00067882 */ /* 0x000fe20000000000 */
[----:B------:R-:W-:-:S06]  /*08e0*/  UMOV UR7, 0x3f9162b0 ;  /* 0x3f9162b000077882 */ /* 0x000fcc0000000000 */
[----:B------:R-:W-:Y:S01]  /*08f0*/  DFMA R18, R24, R18, UR6 ;  /* 0x0000000618127e2b */ /* 0x000fe20008000012 */
[----:B------:R-:W-:Y:S01]  /*0900*/  UMOV UR6, 0xfeb6fc6b ;  /* 0xfeb6fc6b00067882 */ /* 0x000fe20000000000 */
[----:B------:R-:W-:-:S06]  /*0910*/  UMOV UR7, 0x3f9a7256 ;  /* 0x3f9a725600077882 */ /* 0x000fcc0000000000 */
        /* <DEDUP_REMOVED lines=32> */
[----:B------:R-:W-:Y:S01]  /*0b20*/  UMOV UR7, 0x3fc99999 ;  /* 0x3fc9999900077882 */ /* 0x000fe20000000000 */
[----:B------:R-:W0:Y:S01]  /*0b30*/  MUFU.RSQ64H R19, R17 ;  /* 0x0000001100137308 */ /* 0x000e220000001c00 */
[----:B------:R-:W-:-:S04]  /*0b40*/  VIADD R18, R17, 0xfcb00000 ;  /* 0xfcb0000011127836 */ /* 0x000fc80000000000 */
[----:B------:R-:W-:Y:S01]  /*0b50*/  DFMA R20, R24, R20, UR6 ;  /* 0x0000000618147e2b */ /* 0x000fe20008000014 */
[----:B------:R-:W-:Y:S01]  /*0b60*/  UMOV UR6, 0x5555544c ;  /* 0x5555544c00067882 */ /* 0x000fe20000000000 */
[----:B------:R-:W-:-:S06]  /*0b70*/  UMOV UR7, 0x3fd55555 ;  /* 0x3fd5555500077882 */ /* 0x000fcc0000000000 */
[----:B------:R-:W-:Y:S02]  /*0b80*/  DFMA R20, R24, R20, -UR6 ;  /* 0x8000000618147e2b */ /* 0x000fe40008000014 */
[----:B0-----:R-:W-:-:S06]  /*0b90*/  DMUL R26, R18, R18 ;  /* 0x00000012121a7228 */ /* 0x001fcc0000000000 */
[----:B------:R-:W-:Y:S01]  /*0ba0*/  DMUL R20, R24, R20 ;  /* 0x0000001418147228 */ /* 0x000fe20000000000 */
[----:B------:R-:W-:Y:S01]  /*0bb0*/  @!P2 IMAD.MOV.U32 R24, RZ, RZ, 0x54442d18 ;  /* 0x54442d18ff18a424 */ /* 0x000fe200078e00ff */
[----:B------:R-:W-:Y:S01]  /*0bc0*/  DFMA R26, R16, -R26, 1 ;  /* 0x3ff00000101a742b */ /* 0x000fe2000000081a */
[----:B------:R-:W-:-:S05]  /*0bd0*/  @!P2 IMAD.MOV.U32 R25, RZ, RZ, 0x400921fb ;  /* 0x400921fbff19a424 */ /* 0x000fca00078e00ff */
[----:B------:R-:W-:Y:S02]  /*0be0*/  DFMA R20, R20, R22, R22 ;  /* 0x000000161414722b */ /* 0x000fe40000000016 */
[----:B------:R-:W-:Y:S02]  /*0bf0*/  DFMA R28, R26, R28, 0.5 ;  /* 0x3fe000001a1c742b */ /* 0x000fe4000000001c */
[----:B------:R-:W-:-:S04]  /*0c00*/  DMUL R26, R18, R26 ;  /* 0x0000001a121a7228 */ /* 0x000fc80000000000 */
[----:B------:R-:W-:Y:S02]  /*0c10*/  @P2 DADD R22, -RZ, -R20 ;  /* 0x00000000ff162229 */ /* 0x000fe40000000914 */
[----:B------:R-:W-:Y:S02]  /*0c20*/  @!P2 DADD R24, -R20, R24 ;  /* 0x000000001418a229 */ /* 0x000fe40000000118 */
[----:B------:R-:W-:Y:S01]  /*0c30*/  DFMA R14, R28, R26, R18 ;  /* 0x0000001a1c0e722b */ /* 0x000fe20000000012 */
[----:B------:R-:W-:-:S05]  /*0c40*/  @P2 IMAD.MOV.U32 R26, RZ, RZ, 0x54442d18 ;  /* 0x54442d18ff1a2424 */ /* 0x000fca00078e00ff */
[----:B------:R-:W-:Y:S01]  /*0c50*/  @P2 FSEL R28, R20, R22, !P1 ;  /* 0x00000016141c2208 */ /* 0x000fe20004800000 */
[----:B------:R-:W-:Y:S01]  /*0c60*/  @P2 IMAD.MOV.U32 R27, RZ, RZ, 0x3ff921fb ;  /* 0x3ff921fbff1b2424 */ /* 0x000fe200078e00ff */
[----:B------:R-:W-:Y:S02]  /*0c70*/  @P2 FSEL R29, R21, R23, !P1 ;  /* 0x00000017151d2208 */ /* 0x000fe40004800000 */
[----:B------:R-:W-:Y:S01]  /*0c80*/  @!P2 PLOP3.LUT P1, PT, P3, PT, PT, 0x80, 0x8 ;  /* 0x000000000008a81c */ /* 0x000fe20001f2f070 */
[----:B------:R-:W-:-:S03]  /*0c90*/  DMUL R22, R16, R14 ;  /* 0x0000000e10167228 */ /* 0x000fc60000000000 */
[----:B------:R-:W-:Y:S01]  /*0ca0*/  @P2 DADD R26, R28, R26 ;  /* 0x000000001c1a2229 */ /* 0x000fe2000000001a */
[----:B------:R-:W-:Y:S01]  /*0cb0*/  @P4 FSEL R31, R31, 1.8213495016098022461, !P1 ;  /* 0x3fe921fb1f1f4808 */ /* 0x000fe20004800000 */
[----:B------:R-:W-:Y:S01]  /*0cc0*/  @P4 IMAD.MOV.U32 R29, RZ, RZ, 0x7f3321d2 ;  /* 0x7f3321d2ff1d4424 */ /* 0x000fe200078e00ff */
[----:B------:R-:W-:-:S03]  /*0cd0*/  @!P4 FSEL R28, RZ, 3.37028055040000000000e+12, P1 ;  /* 0x54442d18ff1cc808 */ /* 0x000fc60000800000 */
[----:B------:R-:W-:Y:S01]  /*0ce0*/  @!P2 FSEL R26, R24, R20, !P1 ;  /* 0x00000014181aa208 */ /* 0x000fe20004800000 */
[----:B------:R-:W-:Y:S01]  /*0cf0*/  IMAD.MOV.U32 R24, RZ, RZ, R14 ;  /* 0x000000ffff187224 */ /* 0x000fe200078e000e */
[----:B------:R-:W-:Y:S01]  /*0d00*/  @!P2 FSEL R27, R25, R21, !P1 ;  /* 0x00000015191ba208 */ /* 0x000fe20004800000 */
[----:B------:R-:W-:Y:S01]  /*0d10*/  @P4 DSETP.NEU.AND P2, PT, |R10|, |R12|, PT ;  /* 0x4000000c0a00422a */ /* 0x000fe20003f4d200 */
[----:B------:R-:W-:Y:S01]  /*0d20*/  @P4 FSEL R29, R29, 3.37028055040000000000e+12, !P1 ;  /* 0x54442d181d1d4808 */ /* 0x000fe20004800000 */
[----:B------:R-:W-:Y:S01]  /*0d30*/  DFMA R20, R22, -R22, R16 ;  /* 0x800000161614722b */ /* 0x000fe20000000010 */
[----:B------:R-:W-:-:S03]  /*0d40*/  IADD3 R25, PT, PT, R15, -0x100000, RZ ;  /* 0xfff000000f197810 */ /* 0x000fc60007ffe0ff */
[----:B------:R-:W-:Y:S02]  /*0d50*/  @P4 FSEL R30, R29, R26, !P2 ;  /* 0x0000001a1d1e4208 */ /* 0x000fe40005000000 */
[----:B------:R-:W-:Y:S01]  /*0d60*/  @P4 FSEL R31, R31, R27, !P2 ;  /* 0x0000001b1f1f4208 */ /* 0x000fe20005000000 */
[----:B------:R-:W-:Y:S01]  /*0d70*/  DADD R26, |R12|, |R10| ;  /* 0x000000000c1a7229 */ /* 0x000fe2000000060a */
[----:B------:R-:W-:Y:S01]  /*0d80*/  ISETP.GE.U32.AND P2, PT, R18, 0x7ca00000, PT ;  /* 0x7ca000001200780c */ /* 0x000fe20003f46070 */
[----:B------:R-:W-:Y:S01]  /*0d90*/  DFMA R10, R20, R24, R22 ;  /* 0x00000018140a722b */ /* 0x000fe20000000016 */
[----:B------:R-:W-:Y:S01]  /*0da0*/  @!P4 FSEL R29, RZ, 2.1426990032196044922, P1 ;  /* 0x400921fbff1dc808 */ /* 0x000fe20000800000 */
[----:B------:R-:W-:Y:S02]  /*0db0*/  @P4 IMAD.MOV.U32 R28, RZ, RZ, R30 ;  /* 0x000000ffff1c4224 */ /* 0x000fe400078e001e */
[----:B------:R-:W-:-:S08]  /*0dc0*/  @P4 IMAD.MOV.U32 R29, RZ, RZ, R31 ;  /* 0x000000ffff1d4224 */ /* 0x000fd000078e001f */
[----:B------:R-:W-:Y:S05]  /*0dd0*/  @!P2 BRA `(.L_x_27) ;  /* 0x000000000010a947 */ /* 0x000fea0003800000 */
[----:B------:R-:W-:-:S07]  /*0de0*/  MOV R10, 0xe00 ;  /* 0x00000e00000a7802 */ /* 0x000fce0000000f00 */
[----:B------:R-:W-:Y:S05]  /*0df0*/  CALL.REL.NOINC `($__internal_3_$__cuda_sm20_dsqrt_rn_f64_mediumpath_v1) ;  /* 0x0000000c00b47944 */ /* 0x000fea0003c00000 */
[----:B------:R-:W-:Y:S02]  /*0e00*/  IMAD.MOV.U32 R10, RZ, RZ, R14 ;  /* 0x000000ffff0a7224 */ /* 0x000fe400078e000e */
[----:B------:R-:W-:-:S07]  /*0e10*/  IMAD.MOV.U32 R11, RZ, RZ, R15 ;  /* 0x000000ffff0b7224 */ /* 0x000fce00078e000f */
.L_x_27:
[----:B------:R-:W-:Y:S05]  /*0e20*/  BSYNC.RECONVERGENT B2 ;  /* 0x0000000000027941 */ /* 0x000fea0003800200 */
.L_x_26:
[----:B------:R-:W0:Y:S01]  /*0e30*/  MUFU.RCP64H R19, 3.1415920257568359375 ;  /* 0x400921fb00137908 */ /* 0x000e220000001800 */
[----:B------:R-:W-:Y:S01]  /*0e40*/  IMAD.MOV.U32 R14, RZ, RZ, 0x54442d18 ;  /* 0x54442d18ff0e7424 */ /* 0x000fe200078e00ff */
[----:B------:R-:W-:Y:S01]  /*0e50*/  DSETP.NAN.AND P1, PT, R26, R26, PT ;  /* 0x0000001a1a00722a */ /* 0x000fe20003f28000 */
[----:B------:R-:W-:Y:S01]  /*0e60*/  IMAD.MOV.U32 R15, RZ, RZ, 0x400921fb ;  /* 0x400921fbff0f7424 */ /* 0x000fe200078e00ff */
[----:B------:R-:W-:Y:S01]  /*0e70*/  BSSY.RECONVERGENT B2, `(.L_x_28) ;  /* 0x000001a000027945 */ /* 0x000fe20003800200 */
[----:B------:R-:W-:-:S06]  /*0e80*/  IMAD.MOV.U32 R18, RZ, RZ, 0x1 ;  /* 0x00000001ff127424 */ /* 0x000fcc00078e00ff */
[----:B0-----:R-:W-:-:S08]  /*0e90*/  DFMA R16, R18, -R14, 1 ;  /* 0x3ff000001210742b */ /* 0x001fd0000000080e */
[----:B------:R-:W-:-:S08]  /*0ea0*/  DFMA R16, R16, R16, R16 ;  /* 0x000000101010722b */ /* 0x000fd00000000010 */
[----:B------:R-:W-:Y:S01]  /*0eb0*/  DFMA R18, R18, R16, R18 ;  /* 0x000000101212722b */ /* 0x000fe20000000012 */
[----:B------:R-:W-:Y:S02]  /*0ec0*/  LOP3.LUT R17, R29, 0x80000000, R13, 0xb8, !PT ;  /* 0x800000001d117812 */ /* 0x000fe400078eb80d */
[----:B------:R-:W-:Y:S02]  /*0ed0*/  FSEL R16, R26, R28, P1 ;  /* 0x0000001c1a107208 */ /* 0x000fe40000800000 */
[----:B------:R-:W-:-:S03]  /*0ee0*/  FSEL R17, R27, R17, P1 ;  /* 0x000000111b117208 */ /* 0x000fc60000800000 */
[----:B------:R-:W-:-:S03]  /*0ef0*/  DFMA R12, R18, -R14, 1 ;  /* 0x3ff00000120c742b */ /* 0x000fc6000000080e */
[----:B------:R-:W-:-:S05]  /*0f00*/  DMUL R16, R16, 180 ;  /* 0x4066800010107828 */ /* 0x000fca0000000000 */
[----:B------:R-:W-:-:S05]  /*0f10*/  DFMA R12, R18, R12, R18 ;  /* 0x0000000c120c722b */ /* 0x000fca0000000012 */
[----:B------:R-:W-:-:S03]  /*0f20*/  FSETP.GEU.AND P2, PT, |R17|, 6.5827683646048100446e-37, PT ;  /* 0x036000001100780b */ /* 0x000fc60003f4e200 */
[----:B------:R-:W-:-:S08]  /*0f30*/  DMUL R18, R16, R12 ;  /* 0x0000000c10127228 */ /* 0x000fd00000000000 */
[----:B------:R-:W-:-:S08]  /*0f40*/  DFMA R14, R18, -R14, R16 ;  /* 0x8000000e120e722b */ /* 0x000fd00000000010 */
[----:B------:R-:W-:-:S10]  /*0f50*/  DFMA R12, R12, R14, R18 ;  /* 0x0000000e0c0c722b */ /* 0x000fd40000000012 */
[----:B------:R-:W-:-:S05]  /*0f60*/  FFMA R14, RZ, 2.1426990032196044922, R13 ;  /* 0x400921fbff0e7823 */ /* 0x000fca000000000d */
[----:B------:R-:W-:-:S13]  /*0f70*/  FSETP.GT.AND P1, PT, |R14|, 1.469367938527859385e-39, PT ;  /* 0x001000000e00780b */ /* 0x000fda0003f24200 */
[----:B------:R-:W-:Y:S05]  /*0f80*/  @P1 BRA P2, `(.L_x_29) ;  /* 0x0000000000201947 */ /* 0x000fea0001000000 */
[----:B------:R-:W-:Y:S01]  /*0f90*/  MOV R18, R16 ;  /* 0x0000001000127202 */ /* 0x000fe20000000f00 */
[----:B------:R-:W-:Y:S01]  /*0fa0*/  IMAD.MOV.U32 R19, RZ, RZ, R17 ;  /* 0x000000ffff137224 */ /* 0x000fe200078e0011 */
[----:B------:R-:W-:Y:S01]  /*0fb0*/  MOV R28, 0xff0 ;  /* 0x00000ff0001c7802 */ /* 0x000fe20000000f00 */
[----:B------:R-:W-:Y:S02]  /*0fc0*/  IMAD.MOV.U32 R22, RZ, RZ, 0x54442d18 ;  /* 0x54442d18ff167424 */ /* 0x000fe400078e00ff */
[----:B------:R-:W-:-:S07]  /*0fd0*/  IMAD.MOV.U32 R23, RZ, RZ, 0x400921fb ;  /* 0x400921fbff177424 */ /* 0x000fce00078e00ff */
[----:B------:R-:W-:Y:S05]  /*0fe0*/  CALL.REL.NOINC `($__internal_2_$__cuda_sm20_div_rn_f64_full) ;  /* 0x0000000400c87944 */ /* 0x000fea0003c00000 */
[----:B------:R-:W-:Y:S02]  /*0ff0*/  IMAD.MOV.U32 R12, RZ, RZ, R22 ;  /* 0x000000ffff0c7224 */ /* 0x000fe400078e0016 */
[----:B------:R-:W-:-:S07]  /*1000*/  IMAD.MOV.U32 R13, RZ, RZ, R23 ;  /* 0x000000ffff0d7224 */ /* 0x000fce00078e0017 */
.L_x_29:
[----:B------:R-:W-:Y:S05]  /*1010*/  BSYNC.RECONVERGENT B2 ;  /* 0x0000000000027941 */ /* 0x000fea0003800200 */
.L_x_28:
[----:B------:R-:W0:Y:S01]  /*1020*/  MUFU.RCP64H R19, 20 ;  /* 0x4034000000137908 */ /* 0x000e220000001800 */
[----:B------:R-:W-:Y:S01]  /*1030*/  IMAD.MOV.U32 R14, RZ, RZ, 0x0 ;  /* 0x00000000ff0e7424 */ /* 0x000fe200078e00ff */
[----:B------:R-:W-:Y:S01]  /*1040*/  DSETP.GEU.AND P1, PT, R12, RZ, PT ;  /* 0x000000ff0c00722a */ /* 0x000fe20003f2e000 */
[----:B------:R-:W-:Y:S01]  /*1050*/  IMAD.MOV.U32 R15, RZ, RZ, 0x40340000 ;  /* 0x40340000ff0f7424 */ /* 0x000fe200078e00ff */
[----:B------:R-:W-:Y:S01]  /*1060*/  BSSY.RECONVERGENT B2, `(.L_x_30) ;  /* 0x000001c000027945 */ /* 0x000fe20003800200 */
[----:B------:R-:W-:-:S06]  /*1070*/  IMAD.MOV.U32 R18, RZ, RZ, 0x1 ;  /* 0x00000001ff127424 */ /* 0x000fcc00078e00ff */
[----:B0-----:R-:W-:-:S08]  /*1080*/  DFMA R16, R18, -R14, 1 ;  /* 0x3ff000001210742b */ /* 0x001fd0000000080e */
[----:B------:R-:W-:Y:S02]  /*1090*/  DFMA R20, R16, R16, R16 ;  /* 0x000000101014722b */ /* 0x000fe40000000010 */
[----:B------:R-:W-:-:S06]  /*10a0*/  DADD R16, R12, 180 ;  /* 0x406680000c107429 */ /* 0x000fcc0000000000 */
[----:B------:R-:W-:-:S04]  /*10b0*/  DFMA R20, R18, R20, R18 ;  /* 0x000000141214722b */ /* 0x000fc80000000012 */
[----:B------:R-:W-:Y:S02]  /*10c0*/  FSEL R12, R16, R12, !P1 ;  /* 0x0000000c100c7208 */ /* 0x000fe40004800000 */
[----:B------:R-:W-:Y:S02]  /*10d0*/  FSEL R13, R17, R13, !P1 ;  /* 0x0000000d110d7208 */ /* 0x000fe40004800000 */
[----:B------:R-:W-:-:S04]  /*10e0*/  DFMA R14, R20, -R14, 1 ;  /* 0x3ff00000140e742b */ /* 0x000fc8000000080e */
[----:B------:R-:W-:-:S04]  /*10f0*/  DSETP.NEU.AND P1, PT, R12, 180, PT ;  /* 0x406680000c00742a */ /* 0x000fc80003f2d000 */
[----:B------:R-:W-:Y:S02]  /*1100*/  DFMA R14, R20, R14, R20 ;  /* 0x0000000e140e722b */ /* 0x000fe40000000014 */
[----:B------:R-:W-:Y:S02]  /*1110*/  FSEL R12, R12, RZ, P1 ;  /* 0x000000ff0c0c7208 */ /* 0x000fe40000800000 */
[----:B------:R-:W-:-:S04]  /*1120*/  FSEL R13, R13, RZ, P1 ;  /* 0x000000ff0d0d7208 */ /* 0x000fc80000800000 */
[----:B------:R-:W-:Y:S02]  /*1130*/  FSETP.GEU.AND P2, PT, |R13|, 6.5827683646048100446e-37, PT ;  /* 0x036000000d00780b */ /* 0x000fe40003f4e200 */
[----:B------:R-:W-:-:S08]  /*1140*/  DMUL R16, R14, R12 ;  /* 0x0000000c0e107228 */ /* 0x000fd00000000000 */
[----:B------:R-:W-:-:S08]  /*1150*/  DFMA R18, R16, -20, R12 ;  /* 0xc03400001012782b */ /* 0x000fd0000000000c */
[----:B------:R-:W-:-:S10]  /*1160*/  DFMA R16, R14, R18, R16 ;  /* 0x000000120e10722b */ /* 0x000fd40000000010 */
[----:B------:R-:W-:-:S05]  /*1170*/  FFMA R14, RZ, 2.8125, R17 ;  /* 0x40340000ff0e7823 */ /* 0x000fca0000000011 */
[----:B------:R-:W-:-:S13]  /*1180*/  FSETP.GT.AND P1, PT, |R14|, 1.469367938527859385e-39, PT ;  /* 0x001000000e00780b */ /* 0x000fda0003f24200 */
[----:B------:R-:W-:Y:S05]  /*1190*/  @P1 BRA P2, `(.L_x_31) ;  /* 0x0000000000201947 */ /* 0x000fea0001000000 */
[----:B------:R-:W-:Y:S01]  /*11a0*/  MOV R18, R12 ;  /* 0x0000000c00127202 */ /* 0x000fe20000000f00 */
[----:B------:R-:W-:Y:S01]  /*11b0*/  IMAD.MOV.U32 R19, RZ, RZ, R13 ;  /* 0x000000ffff137224 */ /* 0x000fe200078e000d */
[----:B------:R-:W-:Y:S01]  /*11c0*/  MOV R28, 0x1200 ;  /* 0x00001200001c7802 */ /* 0x000fe20000000f00 */
[----:B------:R-:W-:Y:S02]  /*11d0*/  IMAD.MOV.U32 R22, RZ, RZ, RZ ;  /* 0x000000ffff167224 */ /* 0x000fe400078e00ff */
[----:B------:R-:W-:-:S07]  /*11e0*/  IMAD.MOV.U32 R23, RZ, RZ, 0x40340000 ;  /* 0x40340000ff177424 */ /* 0x000fce00078e00ff */
[----:B------:R-:W-:Y:S05]  /*11f0*/  CALL.REL.NOINC `($__internal_2_$__cuda_sm20_div_rn_f64_full) ;  /* 0x0000000400447944 */ /* 0x000fea0003c00000 */
[----:B------:R-:W-:Y:S02]  /*1200*/  IMAD.MOV.U32 R16, RZ, RZ, R22 ;  /* 0x000000ffff107224 */ /* 0x000fe400078e0016 */
[----:B------:R-:W-:-:S07]  /*1210*/  IMAD.MOV.U32 R17, RZ, RZ, R23 ;  /* 0x000000ffff117224 */ /* 0x000fce00078e0017 */
.L_x_31:
[----:B------:R-:W-:Y:S05]  /*1220*/  BSYNC.RECONVERGENT B2 ;  /* 0x0000000000027941 */ /* 0x000fea0003800200 */
.L_x_30:
[----:B------:R-:W0:Y:S02]  /*1230*/  F2I.F64.TRUNC R14, R16 ;  /* 0x00000010000e7311 */ /* 0x000e24000030d100 */
[----:B0-----:R-:W-:-:S05]  /*1240*/  IMAD.HI R15, R14, 0x38e38e39, RZ ;  /* 0x38e38e390e0f7827 */ /* 0x001fca00078e02ff */
[----:B------:R-:W-:-:S04]  /*1250*/  SHF.R.S32.HI R18, RZ, 0x1, R15 ;  /* 0x00000001ff127819 */ /* 0x000fc8000001140f */
[----:B------:R-:W-:-:S05]  /*1260*/  LEA.HI R15, R15, R18, RZ, 0x1 ;  /* 0x000000120f0f7211 */ /* 0x000fca00078f08ff */
[----:B------:R-:W-:-:S04]  /*1270*/  IMAD R14, R15, -0x9, R14 ;  /* 0xfffffff70f0e7824 */ /* 0x000fc800078e020e */
[----:B------:R-:W-:-:S05]  /*1280*/  IMAD R15, R14, 0x8, R1 ;  /* 0x000000080e0f7824 */ /* 0x000fca00078e0201 */
[----:B------:R-:W2:Y:S01]  /*1290*/  LDL.64 R18, [R15+0x8] ;  /* 0x000008000f127983 */ /* 0x000ea20000100a00 */
[----:B------:R-:W0:Y:S01]  /*12a0*/  MUFU.RCP64H R23, 20 ;  /* 0x4034000000177908 */ /* 0x000e220000001800 */
[----:B------:R-:W-:Y:S01]  /*12b0*/  IMAD.MOV.U32 R20, RZ, RZ, 0x0 ;  /* 0x00000000ff147424 */ /* 0x000fe200078e00ff */
[----:B------:R-:W-:Y:S01]  /*12c0*/  MOV R22, 0x1 ;  /* 0x0000000100167802 */ /* 0x000fe20000000f00 */
[----:B------:R-:W-:Y:S01]  /*12d0*/  IMAD.MOV.U32 R21, RZ, RZ, 0x40340000 ;  /* 0x40340000ff157424 */ /* 0x000fe200078e00ff */
[----:B------:R-:W-:Y:S05]  /*12e0*/  BSSY.RECONVERGENT B2, `(.L_x_32) ;  /* 0x0000014000027945 */ /* 0x000fea0003800200 */
[----:B0-----:R-:W-:-:S08]  /*12f0*/  DFMA R24, R22, -R20, 1 ;  /* 0x3ff000001618742b */ /* 0x001fd00000000814 */
[----:B------:R-:W-:-:S08]  /*1300*/  DFMA R24, R24, R24, R24 ;  /* 0x000000181818722b */ /* 0x000fd00000000018 */
[----:B------:R-:W-:-:S08]  /*1310*/  DFMA R24, R22, R24, R22 ;  /* 0x000000181618722b */ /* 0x000fd00000000016 */
[----:B------:R-:W-:-:S08]  /*1320*/  DFMA R16, R24, -R20, 1 ;  /* 0x3ff000001810742b */ /* 0x000fd00000000814 */
[----:B------:R-:W-:Y:S02]  /*1330*/  DFMA R16, R24, R16, R24 ;  /* 0x000000101810722b */ /* 0x000fe40000000018 */
[----:B--2---:R-:W-:-:S08]  /*1340*/  DADD R18, R18, -R12 ;  /* 0x0000000012127229 */ /* 0x004fd0000000080c */
[----:B------:R-:W-:Y:S02]  /*1350*/  DMUL R12, R16, R18 ;  /* 0x00000012100c7228 */ /* 0x000fe40000000000 */
[----:B------:R-:W-:-:S06]  /*1360*/  FSETP.GEU.AND P2, PT, |R19|, 6.5827683646048100446e-37, PT ;  /* 0x036000001300780b */ /* 0x000fcc0003f4e200 */
[----:B------:R-:W-:-:S08]  /*1370*/  DFMA R20, R12, -20, R18 ;  /* 0xc03400000c14782b */ /* 0x000fd00000000012 */
[----:B------:R-:W-:-:S10]  /*1380*/  DFMA R12, R16, R20, R12 ;  /* 0x00000014100c722b */ /* 0x000fd4000000000c */
[----:B------:R-:W-:-:S05]  /*1390*/  FFMA R15, RZ, 2.8125, R13 ;  /* 0x40340000ff0f7823 */ /* 0x000fca000000000d */
[----:B------:R-:W-:-:S13]  /*13a0*/  FSETP.GT.AND P1, PT, |R15|, 1.469367938527859385e-39, PT ;  /* 0x001000000f00780b */ /* 0x000fda0003f24200 */
[----:B------:R-:W-:Y:S05]  /*13b0*/  @P1 BRA P2, `(.L_x_33) ;  /* 0x0000000000181947 */ /* 0x000fea0001000000 */
[----:B------:R-:W-:Y:S01]  /*13c0*/  IMAD.MOV.U32 R22, RZ, RZ, RZ ;  /* 0x000000ffff167224 */ /* 0x000fe200078e00ff */
[----:B------:R-:W-:Y:S01]  /*13d0*/  MOV R28, 0x1400 ;  /* 0x00001400001c7802 */ /* 0x000fe20000000f00 */
[----:B------:R-:W-:-:S07]  /*13e0*/  IMAD.MOV.U32 R23, RZ, RZ, 0x40340000 ;  /* 0x40340000ff177424 */ /* 0x000fce00078e00ff */
[----:B------:R-:W-:Y:S05]  /*13f0*/  CALL.REL.NOINC `($__internal_2_$__cuda_sm20_div_rn_f64_full) ;  /* 0x0000000000c47944 */ /* 0x000fea0003c00000 */
[----:B------:R-:W-:Y:S02]  /*1400*/  IMAD.MOV.U32 R12, RZ, RZ, R22 ;  /* 0x000000ffff0c7224 */ /* 0x000fe400078e0016 */
[----:B------:R-:W-:-:S07]  /*1410*/  IMAD.MOV.U32 R13, RZ, RZ, R23 ;  /* 0x000000ffff0d7224 */ /* 0x000fce00078e0017 */
.L_x_33:
[----:B------:R-:W-:Y:S05]  /*1420*/  BSYNC.RECONVERGENT B2 ;  /* 0x0000000000027941 */ /* 0x000fea0003800200 */
.L_x_32:
[----:B------:R-:W-:Y:S01]  /*1430*/  VIADD R18, R14, 0x1 ;  /* 0x000000010e127836 */ /* 0x000fe20000000000 */
[----:B------:R-:W-:-:S04]  /*1440*/  DMUL R12, R12, R10 ;  /* 0x0000000a0c0c7228 */ /* 0x000fc80000000000 */
[----:B------:R-:W-:-:S04]  /*1450*/  PRMT R15, R18, 0x8880, RZ ;  /* 0x00008880120f7816 */ /* 0x000fc800000000ff */
[----:B------:R-:W-:Y:S01]  /*1460*/  DADD R10, R12, -R10 ;  /* 0x000000000c0a7229 */ /* 0x000fe2000000080a */
[----:B------:R-:W-:-:S05]  /*1470*/  IMAD R15, R15, 0x39, RZ ;  /* 0x000000390f0f7824 */ /* 0x000fca00078e02ff */
[C---:B------:R-:W-:Y:S02]  /*1480*/  LOP3.LUT R16, R15.reuse, 0xffff, RZ, 0xc0, !PT ;  /* 0x0000ffff0f107812 */ /* 0x040fe400078ec0ff */
[----:B------:R-:W-:Y:S02]  /*1490*/  PRMT R17, R15, 0x9910, RZ ;  /* 0x000099100f117816 */ /* 0x000fe400000000ff */
[----:B------:R-:W-:-:S03]  /*14a0*/  SHF.R.U32.HI R15, RZ, 0xf, R16 ;  /* 0x0000000fff0f7819 */ /* 0x000fc60000011610 */
[----:B------:R-:W-:-:S05]  /*14b0*/  IMAD.MOV.U32 R16, RZ, RZ, R17 ;  /* 0x000000ffff107224 */ /* 0x000fca00078e0011 */
[----:B------:R-:W-:Y:S02]  /*14c0*/  LEA.HI.SX32 R15, R16, R15, 0x17 ;  /* 0x0000000f100f7211 */ /* 0x000fe400078fbaff */
[----:B------:R-:W0:Y:S02]  /*14d0*/  LDC.64 R16, c[0x0][0x380] ;  /* 0x0000e000ff107b82 */ /* 0x000e240000000a00 */
[----:B------:R-:W-:-:S05]  /*14e0*/  PRMT R15, R15, 0x9910, RZ ;  /* 0x000099100f0f7816 */ /* 0x000fca00000000ff */
[----:B------:R-:W-:-:S04]  /*14f0*/  IMAD R15, R15, 0x9, RZ ;  /* 0x000000090f0f7824 */ /* 0x000fc800078e02ff */
[----:B------:R-:W-:-:S05]  /*1500*/  IMAD.MOV R15, RZ, RZ, -R15 ;  /* 0x000000ffff0f7224 */ /* 0x000fca00078e0a0f */
[----:B------:R-:W-:Y:S01]  /*1510*/  PRMT R19, R15, 0x7710, RZ ;  /* 0x000077100f137816 */ /* 0x000fe200000000ff */
[----:B------:R-:W-:-:S03]  /*1520*/  VIADD R15, R4, 0xffffffff ;  /* 0xffffffff040f7836 */ /* 0x000fc60000000000 */
[----:B------:R-:W-:Y:S02]  /*1530*/  IADD3 R19, PT, PT, R18, R19, RZ ;  /* 0x0000001312137210 */ /* 0x000fe40007ffe0ff */
[----:B------:R-:W-:Y:S02]  /*1540*/  SHF.R.S32.HI R18, RZ, 0x1f, R15 ;  /* 0x0000001fff127819 */ /* 0x000fe4000001140f */
[----:B------:R-:W-:Y:S02]  /*1550*/  LOP3.LUT R19, R19, 0xffff, RZ, 0xc0, !PT ;  /* 0x0000ffff13137812 */ /* 0x000fe400078ec0ff */
[----:B------:R-:W-:Y:S02]  /*1560*/  LEA.HI R15, R18, R15, RZ, 0x3 ;  /* 0x0000000f120f7211 */ /* 0x000fe400078f18ff */
[----:B------:R-:W-:Y:S02]  /*1570*/  PRMT R18, R19, 0x8880, RZ ;  /* 0x0000888013127816 */ /* 0x000fe400000000ff */
[----:B------:R-:W-:Y:S01]  /*1580*/  LEA.HI.SX32 R15, R15, R0, 0x1d ;  /* 0x000000000f0f7211 */ /* 0x000fe200078feaff */
[----:B------:R-:W-:-:S04]  /*1590*/  VIADD R4, R4, UR4 ;  /* 0x0000000404047c36 */ /* 0x000fc80008000000 */
[C---:B------:R-:W-:Y:S02]  /*15a0*/  IMAD R21, R15.reuse, 0x9, R18 ;  /* 0x000000090f157824 */ /* 0x040fe400078e0212 */
[----:B------:R-:W-:Y:S02]  /*15b0*/  VIADD R18, R4, 0xffffffff ;  /* 0xffffffff04127836 */ /* 0x000fe40000000000 */
[----:B------:R-:W-:Y:S01]  /*15c0*/  IMAD R19, R15, 0x9, R14 ;  /* 0x000000090f137824 */ /* 0x000fe200078e020e */
[----:B------:R-:W-:Y:S02]  /*15d0*/  DADD R14, -RZ, |R10| ;  /* 0x00000000ff0e7229 */ /* 0x000fe4000000050a */
[----:B------:R-:W-:Y:S01]  /*15e0*/  ISETP.GE.AND P1, PT, R18, UR9, PT ;  /* 0x0000000912007c0c */ /* 0x000fe2000bf26270 */
[----:B0-----:R-:W-:-:S04]  /*15f0*/  IMAD.WIDE R10, R19, 0x8, R16 ;  /* 0x00000008130a7825 */ /* 0x001fc800078e0210 */
[----:B------:R-:W-:Y:S01]  /*1600*/  IMAD.WIDE R16, R21, 0x8, R16 ;  /* 0x0000000815107825 */ /* 0x000fe200078e0210 */
[----:B------:R0:W-:Y:S04]  /*1610*/  REDG.E.ADD.F64.RN.STRONG.GPU desc[UR10][R10.64], R12 ;  /* 0x0000000c0a0079a6 */ /* 0x0001e8000c12ff0a */
[----:B------:R0:W-:Y:S01]  /*1620*/  REDG.E.ADD.F64.RN.STRONG.GPU desc[UR10][R16.64], R14 ;  /* 0x0000000e100079a6 */ /* 0x0001e2000c12ff0a */
[----:B------:R-:W-:Y:S02]  /*1630*/  VIADD R6, R6, UR4 ;  /* 0x0000000406067c36 */ /* 0x000fe40008000000 */
[----:B------:R-:W-:Y:S02]  /*1640*/  VIADD R3, R3, UR4 ;  /* 0x0000000403037c36 */ /* 0x000fe40008000000 */
[----:B------:R-:W-:-:S02]  /*1650*/  VIADD R7, R7, UR4 ;  /* 0x0000000407077c36 */ /* 0x000fc40008000000 */
[----:B------:R-:W-:Y:S02]  /*1660*/  VIADD R2, R2, -UR4 ;  /* 0x8000000402027c36 */ /* 0x000fe40008000000 */
[----:B------:R-:W-:Y:S01]  /*1670*/  VIADD R5, R5, UR4 ;  /* 0x0000000405057c36 */ /* 0x000fe20008000000 */
[----:B------:R-:W-:Y:S06]  /*1680*/  @!P1 BRA `(.L_x_34) ;  /* 0xffffffec00709947 */ /* 0x000fec000383ffff */
[----:B------:R-:W-:Y:S05]  /*1690*/  BSYNC B0 ;  /* 0x0000000000007941 */ /* 0x000fea0003800000 */
.L_x_23:
[----:B------:R-:W-:-:S07]  /*16a0*/  IMAD.MOV.U32 R2, RZ, RZ, R18 ;  /* 0x000000ffff027224 */ /* 0x000fce00078e0012 */
.L_x_22:
[----:B--2---:R-:W-:Y:S05]  /*16b0*/  BSYNC B1 ;  /* 0x0000000000017941 */ /* 0x004fea0003800000 */
.L_x_21:
[----:B------:R-:W1:Y:S01]  /*16c0*/  LDCU UR6, c[0x0][0x390] ;  /* 0x00007200ff0677ac */ /* 0x000e620008000800 */
[----:B------:R-:W-:-:S04]  /*16d0*/  IADD3 R9, PT, PT, R8, R9, RZ ;  /* 0x0000000908097210 */ /* 0x000fc80007ffe0ff */
[----:B-1----:R-:W-:-:S13]  /*16e0*/  ISETP.GE.AND P0, PT, R9, UR6, PT ;  /* 0x0000000609007c0c */ /* 0x002fda000bf06270 */
[----:B------:R-:W-:Y:S05]  /*16f0*/  @!P0 BRA `(.L_x_35) ;  /* 0xffffffec00008947 */ /* 0x000fea000383ffff */
[----:B------:R-:W-:Y:S05]  /*1700*/  EXIT ;  /* 0x000000000000794d */ /* 0x000fea0003800000 */
        .weak           $__internal_2_$__cuda_sm20_div_rn_f64_full
        .type           $__internal_2_$__cuda_sm20_div_rn_f64_full,@function
        .size           $__internal_2_$__cuda_sm20_div_rn_f64_full,($__internal_3_$__cuda_sm20_dsqrt_rn_f64_mediumpath_v1 - $__internal_2_$__cuda_sm20_div_rn_f64_full)
$__internal_2_$__cuda_sm20_div_rn_f64_full:
[----:B------:R-:W-:Y:S01]  /*1710*/  FSETP.GEU.AND P4, PT, |R19|, 1.469367938527859385e-39, PT ;  /* 0x001000001300780b */ /* 0x000fe20003f8e200 */
[----:B------:R-:W-:Y:S01]  /*1720*/  IMAD.MOV.U32 R30, RZ, RZ, 0x1ca00000 ;  /* 0x1ca00000ff1e7424 */ /* 0x000fe200078e00ff */
[C---:B------:R-:W-:Y:S01]  /*1730*/  FSETP.GEU.AND P1, PT, |R23|.reuse, 1.469367938527859385e-39, PT ;  /* 0x001000001700780b */ /* 0x040fe20003f2e200 */
[----:B------:R-:W-:Y:S01]  /*1740*/  IMAD.MOV.U32 R26, RZ, RZ, 0x1 ;  /* 0x00000001ff1a7424 */ /* 0x000fe200078e00ff */
[----:B------:R-:W-:Y:S01]  /*1750*/  LOP3.LUT R20, R23, 0x800fffff, RZ, 0xc0, !PT ;  /* 0x800fffff17147812 */ /* 0x000fe200078ec0ff */
[----:B------:R-:W-:Y:S01]  /*1760*/  BSSY.RECONVERGENT B3, `(.L_x_36) ;  /* 0x0000052000037945 */ /* 0x000fe20003800200 */
[----:B------:R-:W-:Y:S02]  /*1770*/  LOP3.LUT R29, R19, 0x7ff00000, RZ, 0xc0, !PT ;  /* 0x7ff00000131d7812 */ /* 0x000fe400078ec0ff */
[----:B------:R-:W-:Y:S01]  /*1780*/  LOP3.LUT R21, R20, 0x3ff00000, RZ, 0xfc, !PT ;  /* 0x3ff0000014157812 */ /* 0x000fe200078efcff */
[----:B------:R-:W-:Y:S01]  /*1790*/  IMAD.MOV.U32 R20, RZ, RZ, R22 ;  /* 0x000000ffff147224 */ /* 0x000fe200078e0016 */
[----:B------:R-:W-:-:S03]  /*17a0*/  LOP3.LUT R32, R23, 0x7ff00000, RZ, 0xc0, !PT ;  /* 0x7ff0000017207812 */ /* 0x000fc600078ec0ff */
[----:B------:R-:W-:Y:S01]  /*17b0*/  @!P4 LOP3.LUT R24, R23, 0x7ff00000, RZ, 0xc0, !PT ;  /* 0x7ff000001718c812 */ /* 0x000fe200078ec0ff */
[----:B------:R-:W-:Y:S01]  /*17c0*/  @!P4 IMAD.MOV.U32 R34, RZ, RZ, RZ ;  /* 0x000000ffff22c224 */ /* 0x000fe200078e00ff */
[----:B------:R-:W-:Y:S01]  /*17d0*/  @!P1 DMUL R20, R22, 8.98846567431157953865e+307 ;  /* 0x7fe0000016149828 */ /* 0x000fe20000000000 */
[C---:B------:R-:W-:Y:S02]  /*17e0*/  ISETP.GE.U32.AND P3, PT, R29.reuse, R32, PT ;  /* 0x000000201d00720c */ /* 0x040fe40003f66070 */
[----:B------:R-:W-:Y:S02]  /*17f0*/  @!P4 ISETP.GE.U32.AND P5, PT, R29, R24, PT ;  /* 0x000000181d00c20c */ /* 0x000fe40003fa6070 */
[C---:B------:R-:W-:Y:S01]  /*1800*/  SEL R25, R30.reuse, 0x63400000, !P3 ;  /* 0x634000001e197807 */ /* 0x040fe20005800000 */
[----:B------:R-:W0:Y:S01]  /*1810*/  MUFU.RCP64H R27, R21 ;  /* 0x00000015001b7308 */ /* 0x000e220000001800 */
[----:B------:R-:W-:Y:S02]  /*1820*/  @!P4 SEL R31, R30, 0x63400000, !P5 ;  /* 0x634000001e1fc807 */ /* 0x000fe40006800000 */
[----:B------:R-:W-:-:S02]  /*1830*/  LOP3.LUT R25, R25, 0x800fffff, R19, 0xf8, !PT ;  /* 0x800fffff19197812 */ /* 0x000fc400078ef813 */
[----:B------:R-:W-:Y:S01]  /*1840*/  @!P4 LOP3.LUT R24, R31, 0x80000000, R19, 0xf8, !PT ;  /* 0x800000001f18c812 */ /* 0x000fe200078ef813 */
[----:B------:R-:W-:Y:S01]  /*1850*/  IMAD.MOV.U32 R31, RZ, RZ, R29 ;  /* 0x000000ffff1f7224 */ /* 0x000fe200078e001d */
[----:B------:R-:W-:Y:S02]  /*1860*/  @!P1 LOP3.LUT R32, R21, 0x7ff00000, RZ, 0xc0, !PT ;  /* 0x7ff0000015209812 */ /* 0x000fe400078ec0ff */
[----:B------:R-:W-:Y:S01]  /*1870*/  @!P4 LOP3.LUT R35, R24, 0x100000, RZ, 0xfc, !PT ;  /* 0x001000001823c812 */ /* 0x000fe200078efcff */
[----:B------:R-:W-:-:S06]  /*1880*/  IMAD.MOV.U32 R24, RZ, RZ, R18 ;  /* 0x000000ffff187224 */ /* 0x000fcc00078e0012 */
[----:B------:R-:W-:Y:S02]  /*1890*/  @!P4 DFMA R24, R24, 2, -R34 ;  /* 0x400000001818c82b */ /* 0x000fe40000000822 */
[----:B0-----:R-:W-:-:S08]  /*18a0*/  DFMA R34, R26, -R20, 1 ;  /* 0x3ff000001a22742b */ /* 0x001fd00000000814 */
[----:B------:R-:W-:Y:S01]  /*18b0*/  DFMA R34, R34, R34, R34 ;  /* 0x000000222222722b */ /* 0x000fe20000000022 */
[----:B------:R-:W-:-:S05]  /*18c0*/  @!P4 LOP3.LUT R31, R25, 0x7ff00000, RZ, 0xc0, !PT ;  /* 0x7ff00000191fc812 */ /* 0x000fca00078ec0ff */
[----:B------:R-:W-:Y:S02]  /*18d0*/  VIADD R33, R31, 0xffffffff ;  /* 0xffffffff1f217836 */ /* 0x000fe40000000000 */
[----:B------:R-:W-:-:S03]  /*18e0*/  DFMA R26, R26, R34, R26 ;  /* 0x000000221a1a722b */ /* 0x000fc6000000001a */
[----:B------:R-:W-:Y:S01]  /*18f0*/  ISETP.GT.U32.AND P1, PT, R33, 0x7feffffe, PT ;  /* 0x7feffffe2100780c */ /* 0x000fe20003f24070 */
[----:B------:R-:W-:-:S04]  /*1900*/  VIADD R33, R32, 0xffffffff ;  /* 0xffffffff20217836 */ /* 0x000fc80000000000 */
[----:B------:R-:W-:Y:S01]  /*1910*/  DFMA R36, R26, -R20, 1 ;  /* 0x3ff000001a24742b */ /* 0x000fe20000000814 */
[----:B------:R-:W-:-:S07]  /*1920*/  ISETP.GT.U32.OR P1, PT, R33, 0x7feffffe, P1 ;  /* 0x7feffffe2100780c */ /* 0x000fce0000f24470 */
[----:B------:R-:W-:-:S08]  /*1930*/  DFMA R36, R26, R36, R26 ;  /* 0x000000241a24722b */ /* 0x000fd0000000001a */
[----:B------:R-:W-:-:S08]  /*1940*/  DMUL R34, R36, R24 ;  /* 0x0000001824227228 */ /* 0x000fd00000000000 */
[----:B------:R-:W-:-:S08]  /*1950*/  DFMA R26, R34, -R20, R24 ;  /* 0x80000014221a722b */ /* 0x000fd00000000018 */
[----:B------:R-:W-:Y:S01]  /*1960*/  DFMA R26, R36, R26, R34 ;  /* 0x0000001a241a722b */ /* 0x000fe20000000022 */
[----:B------:R-:W-:Y:S10]  /*1970*/  @P1 BRA `(.L_x_37) ;  /* 0x00000000006c1947 */ /* 0x000ff40003800000 */
[----:B------:R-:W-:-:S04]  /*1980*/  LOP3.LUT R32, R23, 0x7ff00000, RZ, 0xc0, !PT ;  /* 0x7ff0000017207812 */ /* 0x000fc800078ec0ff */
[CC--:B------:R-:W-:Y:S02]  /*1990*/  VIADDMNMX R18, R29.reuse, -R32.reuse, 0xb9600000, !PT ;  /* 0xb96000001d127446 */ /* 0x0c0fe40007800920 */
[----:B------:R-:W-:Y:S02]  /*19a0*/  ISETP.GE.U32.AND P1, PT, R29, R32, PT ;  /* 0x000000201d00720c */ /* 0x000fe40003f26070 */
[----:B------:R-:W-:Y:S02]  /*19b0*/  VIMNMX R18, PT, PT, R18, 0x46a00000, PT ;  /* 0x46a0000012127848 */ /* 0x000fe40003fe0100 */
[----:B------:R-:W-:-:S04]  /*19c0*/  SEL R29, R30, 0x63400000, !P1 ;  /* 0x634000001e1d7807 */ /* 0x000fc80004800000 */
[----:B------:R-:W-:Y:S01]  /*19d0*/  IADD3 R29, PT, PT, -R29, R18, RZ ;  /* 0x000000121d1d7210 */ /* 0x000fe20007ffe1ff */
[----:B------:R-:W-:-:S04]  /*19e0*/  IMAD.MOV.U32 R18, RZ, RZ, RZ ;  /* 0x000000ffff127224 */ /* 0x000fc800078e00ff */
[----:B------:R-:W-:-:S06]  /*19f0*/  VIADD R19, R29, 0x7fe00000 ;  /* 0x7fe000001d137836 */ /* 0x000fcc0000000000 */
[----:B------:R-:W-:-:S10]  /*1a00*/  DMUL R34, R26, R18 ;  /* 0x000000121a227228 */ /* 0x000fd40000000000 */
[----:B------:R-:W-:-:S13]  /*1a10*/  FSETP.GTU.AND P1, PT, |R35|, 1.469367938527859385e-39, PT ;  /* 0x001000002300780b */ /* 0x000fda0003f2c200 */
[----:B------:R-:W-:Y:S05]  /*1a20*/  @P1 BRA `(.L_x_38) ;  /* 0x0000000000941947 */ /* 0x000fea0003800000 */
[----:B------:R-:W-:-:S06]  /*1a30*/  DFMA R20, R26, -R20, R24 ;  /* 0x800000141a14722b */ /* 0x000fcc0000000018 */
[----:B------:R-:W-:-:S04]  /*1a40*/  IMAD.MOV.U32 R20, RZ, RZ, RZ ;  /* 0x000000ffff147224 */ /* 0x000fc800078e00ff */
[C---:B------:R-:W-:Y:S02]  /*1a50*/  FSETP.NEU.AND P1, PT, R21.reuse, RZ, PT ;  /* 0x000000ff1500720b */ /* 0x040fe40003f2d000 */
[----:B------:R-:W-:-:S04]  /*1a60*/  LOP3.LUT R23, R21, 0x80000000, R23, 0x48, !PT ;  /* 0x8000000015177812 */ /* 0x000fc800078e4817 */
[----:B------:R-:W-:-:S07]  /*1a70*/  LOP3.LUT R21, R23, R19, RZ, 0xfc, !PT ;  /* 0x0000001317157212 */ /* 0x000fce00078efcff */
[----:B------:R-:W-:Y:S05]  /*1a80*/  @!P1 BRA `(.L_x_38) ;  /* 0x00000000007c9947 */ /* 0x000fea0003800000 */
[----:B------:R-:W-:Y:S01]  /*1a90*/  IMAD.MOV R19, RZ, RZ, -R29 ;  /* 0x000000ffff137224 */ /* 0x000fe200078e0a1d */
[----:B------:R-:W-:Y:S01]  /*1aa0*/  DMUL.RP R20, R26, R20 ;  /* 0x000000141a147228 */ /* 0x000fe20000008000 */
[----:B------:R-:W-:Y:S01]  /*1ab0*/  IMAD.MOV.U32 R18, RZ, RZ, RZ ;  /* 0x000000ffff127224 */ /* 0x000fe200078e00ff */
[----:B------:R-:W-:-:S05]  /*1ac0*/  IADD3 R29, PT, PT, -R29, -0x43300000, RZ ;  /* 0xbcd000001d1d7810 */ /* 0x000fca0007ffe1ff */
[----:B------:R-:W-:-:S03]  /*1ad0*/  DFMA R18, R34, -R18, R26 ;  /* 0x800000122212722b */ /* 0x000fc6000000001a */
[----:B------:R-:W-:-:S07]  /*1ae0*/  LOP3.LUT R23, R21, R23, RZ, 0x3c, !PT ;  /* 0x0000001715177212 */ /* 0x000fce00078e3cff */
[----:B------:R-:W-:-:S04]  /*1af0*/  FSETP.NEU.AND P1, PT, |R19|, R29, PT ;  /* 0x0000001d1300720b */ /* 0x000fc80003f2d200 */
[----:B------:R-:W-:Y:S02]  /*1b00*/  FSEL R34, R20, R34, !P1 ;  /* 0x0000002214227208 */ /* 0x000fe40004800000 */
[----:B------:R-:W-:Y:S01]  /*1b10*/  FSEL R35, R23, R35, !P1 ;  /* 0x0000002317237208 */ /* 0x000fe20004800000 */
[----:B------:R-:W-:Y:S06]  /*1b20*/  BRA `(.L_x_38) ;  /* 0x0000000000547947 */ /* 0x000fec0003800000 */
.L_x_37:
        /* <DEDUP_REMOVED lines=12> */
[----:B------:R-:W-:Y:S01]  /*1bf0*/  @!P1 IMAD.MOV.U32 R34, RZ, RZ, RZ ;  /* 0x000000ffff229224 */ /* 0x000fe200078e00ff */
[----:B------:R-:W-:-:S03]  /*1c00*/  @P1 MOV R34, RZ ;  /* 0x000000ff00221202 */ /* 0x000fc60000000f00 */
[----:B------:R-:W-:Y:S01]  /*1c10*/  @P1 IMAD.MOV.U32 R35, RZ, RZ, R18 ;  /* 0x000000ffff231224 */ /* 0x000fe200078e0012 */
[----:B------:R-:W-:Y:S06]  /*1c20*/  BRA `(.L_x_38) ;  /* 0x0000000000147947 */ /* 0x000fec0003800000 */
.L_x_40:
[----:B------:R-:W-:Y:S01]  /*1c30*/  LOP3.LUT R35, R23, 0x80000, RZ, 0xfc, !PT ;  /* 0x0008000017237812 */ /* 0x000fe200078efcff */
[----:B------:R-:W-:Y:S01]  /*1c40*/  IMAD.MOV.U32 R34, RZ, RZ, R22 ;  /* 0x000000ffff227224 */ /* 0x000fe200078e0016 */
[----:B------:R-:W-:Y:S06]  /*1c50*/  BRA `(.L_x_38) ;  /* 0x0000000000087947 */ /* 0x000fec0003800000 */
.L_x_39:
[----:B------:R-:W-:Y:S01]  /*1c60*/  LOP3.LUT R35, R19, 0x80000, RZ, 0xfc, !PT ;  /* 0x0008000013237812 */ /* 0x000fe200078efcff */
[----:B------:R-:W-:-:S07]  /*1c70*/  IMAD.MOV.U32 R34, RZ, RZ, R18 ;  /* 0x000000ffff227224 */ /* 0x000fce00078e0012 */
.L_x_38:
[----:B------:R-:W-:Y:S05]  /*1c80*/  BSYNC.RECONVERGENT B3 ;  /* 0x0000000000037941 */ /* 0x000fea0003800200 */
.L_x_36:
[----:B------:R-:W-:Y:S02]  /*1c90*/  IMAD.MOV.U32 R29, RZ, RZ, 0x0 ;  /* 0x00000000ff1d7424 */ /* 0x000fe400078e00ff */
[----:B------:R-:W-:Y:S02]  /*1ca0*/  IMAD.MOV.U32 R22, RZ, RZ, R34 ;  /* 0x000000ffff167224 */ /* 0x000fe400078e0022 */
[----:B------:R-:W-:Y:S01]  /*1cb0*/  IMAD.MOV.U32 R23, RZ, RZ, R35 ;  /* 0x000000ffff177224 */ /* 0x000fe200078e0023 */
[----:B------:R-:W-:Y:S06]  /*1cc0*/  RET.REL.NODEC R28 `(_Z12compute_binsPdPhii) ;  /* 0xffffffe01ccc7950 */ /* 0x000fec0003c3ffff */
        .weak           $__internal_3_$__cuda_sm20_dsqrt_rn_f64_mediumpath_v1
        .type           $__internal_3_$__cuda_sm20_dsqrt_rn_f64_mediumpath_v1,@function
        .size           $__internal_3_$__cuda_sm20_dsqrt_rn_f64_mediumpath_v1,(.L_x_49 - $__internal_3_$__cuda_sm20_dsqrt_rn_f64_mediumpath_v1)
$__internal_3_$__cuda_sm20_dsqrt_rn_f64_mediumpath_v1:
[----:B------:R-:W-:Y:S01]  /*1cd0*/  ISETP.GE.U32.AND P1, PT, R18, -0x3400000, PT ;  /* 0xfcc000001200780c */ /* 0x000fe20003f26070 */
[----:B------:R-:W-:Y:S01]  /*1ce0*/  BSSY.RECONVERGENT B3, `(.L_x_41) ;  /* 0x0000024000037945 */ /* 0x000fe20003800200 */
[----:B------:R-:W-:-:S11]  /*1cf0*/  IMAD.MOV.U32 R15, RZ, RZ, R25 ;  /* 0x000000ffff0f7224 */ /* 0x000fd600078e0019 */
        /* <DEDUP_REMOVED lines=9> */
.L_x_42:
[----:B------:R-:W-:-:S14]  /*1d90*/  DSETP.NE.AND P1, PT, R16, RZ, PT ;  /* 0x000000ff1000722a */ /* 0x000fdc0003f25000 */
[----:B------:R-:W-:Y:S05]  /*1da0*/  @!P1 BRA `(.L_x_44) ;  /* 0x0000000000589947 */ /* 0x000fea0003800000 */
[----:B------:R-:W-:-:S13]  /*1db0*/  ISETP.GE.AND P1, PT, R17, RZ, PT ;  /* 0x000000ff1100720c */ /* 0x000fda0003f26270 */
[----:B------:R-:W-:Y:S01]  /*1dc0*/  @!P1 MOV R14, 0x0 ;  /* 0x00000000000e9802 */ /* 0x000fe20000000f00 */
        /* <DEDUP_REMOVED lines=15> */
[----:B------:R-:W-:-:S06]  /*1ec0*/  VIADD R19, R19, 0xfff00000 ;  /* 0xfff0000013137836 */ /* 0x000fcc0000000000 */
[----:B------:R-:W-:-:S08]  /*1ed0*/  DFMA R20, R16, -R16, R14 ;  /* 0x800000101014722b */ /* 0x000fd0000000000e */
[----:B------:R-:W-:-:S10]  /*1ee0*/  DFMA R14, R18, R20, R16 ;  /* 0x00000014120e722b */ /* 0x000fd40000000010 */
[----:B------:R-:W-:Y:S01]  /*1ef0*/  VIADD R15, R15, 0xfcb00000 ;  /* 0xfcb000000f0f7836 */ /* 0x000fe20000000000 */
[----:B------:R-:W-:Y:S06]  /*1f00*/  BRA `(.L_x_43) ;  /* 0x0000000000047947 */ /* 0x000fec0003800000 */
.L_x_44:
[----:B------:R-:W-:-:S11]  /*1f10*/  DADD R14, R16, R16 ;  /* 0x00000000100e7229 */ /* 0x000fd60000000010 */
.L_x_43:
[----:B------:R-:W-:Y:S05]  /*1f20*/  BSYNC.RECONVERGENT B3 ;  /* 0x0000000000037941 */ /* 0x000fea0003800200 */
.L_x_41:
[----:B------:R-:W-:-:S04]  /*1f30*/  IMAD.MOV.U32 R11, RZ, RZ, 0x0 ;  /* 0x00000000ff0b7424 */ /* 0x000fc800078e00ff */
[----:B------:R-:W-:Y:S05]  /*1f40*/  RET.REL.NODEC R10 `(_Z12compute_binsPdPhii) ;  /* 0xffffffe00a2c7950 */ /* 0x000fea0003c3ffff */
.L_x_45:
        /* <DEDUP_REMOVED lines=11> */
.L_x_49:


//--------------------- .nv.shared.reserved.0     --------------------------
	.section	.nv.shared.reserved.0,"aw",@nobits
	.weak		__nv_reservedSMEM_offset_0_alias
	.size		__nv_reservedSMEM_offset_0_alias, 0, 64
	.other		__nv_reservedSMEM_offset_0_alias,@"STO_CUDA_RESERVED_SHARED STV_DEFAULT"
__nv_reservedSMEM_offset_0_alias:
	.zero		0
	.zero		64


//--------------------- .nv.constant0._Z6L2normPdS_S_iii --------------------------
	.section	.nv.constant0._Z6L2normPdS_S_iii,"a",@progbits
	.sectionflags	@""
	.align	4
.nv.constant0._Z6L2normPdS_S_iii:
	.zero		932


//--------------------- .nv.constant0._Z12compute_binsPdPhii --------------------------
	.section	.nv.constant0._Z12compute_binsPdPhii,"a",@progbits
	.sectionflags	@""
	.align	4
.nv.constant0._Z12compute_binsPdPhii:
	.zero		920


//--------------------- SYMBOLS --------------------------

	.type		.nv.reservedSmem.offset0,@object
	.size		.nv.reservedSmem.offset0,0x4
